	.target	sm_90a

	.elftype	@"ET_EXEC"


//--------------------- .note.nv.tkinfo           --------------------------
	.section	.note.nv.tkinfo,"",@"SHT_NOTE"
	.sectionflags	@"SHF_NOTE_NV_TKINFO"
	.tkinfo
        /*0018*/ 	.word	0x00000002
        /*0030*/ 	.string	""
        /*0030*/ 	.string	"ptxas"
        /*0030*/ 	.string	"Cuda compilation tools, release 13.0, V13.0.88"
        /*0030*/ 	.string	"Build cuda_13.0.r13.0/compiler.36424714_0"
        /*0030*/ 	.string	"-arch sm_90a -m 64 "



//--------------------- .note.nv.cuinfo           --------------------------
	.section	.note.nv.cuinfo,"",@"SHT_NOTE"
	.sectionflags	@"SHF_NOTE_NV_CUINFO"
        /*0018*/ 	.short	0x0002
        /*001a*/ 	.short	0x005a
        /*001c*/ 	.short	0x0082
	.zero		2


//--------------------- .nv.info                  --------------------------
	.section	.nv.info,"",@"SHT_CUDA_INFO"
	.align	4


	//----- nvinfo : EIATTR_REGCOUNT
	.align		4
        /*0000*/ 	.byte	0x04, 0x2f
        /*0002*/ 	.short	(.L_15 - .L_14)
	.align		4
.L_14:
        /*0004*/ 	.word	index@(_ZN7cutlass13device_kernelINS_4gemm6kernel13GemmUniversalIN4cute5tupleIJiiiiEEENS1_10collective13CollectiveMmaINS1_34MainloopSm90TmaGmmaWarpSpecializedILi8ENS5_IJNS4_1CILi2EEENSA_ILi1EEESC_EEENS1_32KernelTmaWarpSpecializedPingpongEEENS5_IJNSA_ILi64EEENSA_ILi160EEESG_EEENS_6half_tENS5_IJlSC_lEEESJ_SK_NS4_8TiledMMAINS4_8MMA_AtomIJNS4_4SM904GMMA25MMA_64x32x16_F32F16F16_SSILNSO_5MajorE0ELSQ_0ELNSO_7ScaleInE1ELSR_1EEEEEENS4_6LayoutINS5_IJSC_SC_SC_EEENS5_IJNSA_ILi0EEESW_SW_EEEEENS5_IJNS4_10UnderscoreESZ_SZ_EEEEENS4_13SM90_TMA_LOADENS4_14ComposedLayoutINS4_7SwizzleILi3ELi4ELi3EEENS4_18smem_ptr_flag_bitsILi16EEENSU_INS5_IJNSA_ILi8EEESG_EEENS5_IJSG_SC_EEEEEEEvNS4_8identityENS4_23SM90_TMA_LOAD_MULTICASTES1C_vS1D_EENS_8epilogue10collective6detail29Sm90TmaWarpSpecializedAdapterINS1H_15DefaultEpilogueISJ_SK_SK_NS1G_6thread17LinearCombinationISJ_Li1EffLNS1L_9ScaleType4KindE0ELNS_15FloatRoundStyleE2ESJ_EENS1_15EpilogueDefaultEEEEEvvEEEEvNT_6ParamsE)
        /*0008*/ 	.word	0x000000a8


	//----- nvinfo : EIATTR_FRAME_SIZE
	.align		4
.L_15:
        /*000c*/ 	.byte	0x04, 0x11
        /*000e*/ 	.short	(.L_17 - .L_16)
	.align		4
.L_16:
        /*0010*/ 	.word	index@(_ZN7cutlass13device_kernelINS_4gemm6kernel13GemmUniversalIN4cute5tupleIJiiiiEEENS1_10collective13CollectiveMmaINS1_34MainloopSm90TmaGmmaWarpSpecializedILi8ENS5_IJNS4_1CILi2EEENSA_ILi1EEESC_EEENS1_32KernelTmaWarpSpecializedPingpongEEENS5_IJNSA_ILi64EEENSA_ILi160EEESG_EEENS_6half_tENS5_IJlSC_lEEESJ_SK_NS4_8TiledMMAINS4_8MMA_AtomIJNS4_4SM904GMMA25MMA_64x32x16_F32F16F16_SSILNSO_5MajorE0ELSQ_0ELNSO_7ScaleInE1ELSR_1EEEEEENS4_6LayoutINS5_IJSC_SC_SC_EEENS5_IJNSA_ILi0EEESW_SW_EEEEENS5_IJNS4_10UnderscoreESZ_SZ_EEEEENS4_13SM90_TMA_LOADENS4_14ComposedLayoutINS4_7SwizzleILi3ELi4ELi3EEENS4_18smem_ptr_flag_bitsILi16EEENSU_INS5_IJNSA_ILi8EEESG_EEENS5_IJSG_SC_EEEEEEEvNS4_8identityENS4_23SM90_TMA_LOAD_MULTICASTES1C_vS1D_EENS_8epilogue10collective6detail29Sm90TmaWarpSpecializedAdapterINS1H_15DefaultEpilogueISJ_SK_SK_NS1G_6thread17LinearCombinationISJ_Li1EffLNS1L_9ScaleType4KindE0ELNS_15FloatRoundStyleE2ESJ_EENS1_15EpilogueDefaultEEEEEvvEEEEvNT_6ParamsE)
        /*0014*/ 	.word	0x00000000


	//----- nvinfo : EIATTR_MIN_STACK_SIZE
	.align		4
.L_17:
        /*0018*/ 	.byte	0x04, 0x12
        /*001a*/ 	.short	(.L_19 - .L_18)
	.align		4
.L_18:
        /*001c*/ 	.word	index@(_ZN7cutlass13device_kernelINS_4gemm6kernel13GemmUniversalIN4cute5tupleIJiiiiEEENS1_10collective13CollectiveMmaINS1_34MainloopSm90TmaGmmaWarpSpecializedILi8ENS5_IJNS4_1CILi2EEENSA_ILi1EEESC_EEENS1_32KernelTmaWarpSpecializedPingpongEEENS5_IJNSA_ILi64EEENSA_ILi160EEESG_EEENS_6half_tENS5_IJlSC_lEEESJ_SK_NS4_8TiledMMAINS4_8MMA_AtomIJNS4_4SM904GMMA25MMA_64x32x16_F32F16F16_SSILNSO_5MajorE0ELSQ_0ELNSO_7ScaleInE1ELSR_1EEEEEENS4_6LayoutINS5_IJSC_SC_SC_EEENS5_IJNSA_ILi0EEESW_SW_EEEEENS5_IJNS4_10UnderscoreESZ_SZ_EEEEENS4_13SM90_TMA_LOADENS4_14ComposedLayoutINS4_7SwizzleILi3ELi4ELi3EEENS4_18smem_ptr_flag_bitsILi16EEENSU_INS5_IJNSA_ILi8EEESG_EEENS5_IJSG_SC_EEEEEEEvNS4_8identityENS4_23SM90_TMA_LOAD_MULTICASTES1C_vS1D_EENS_8epilogue10collective6detail29Sm90TmaWarpSpecializedAdapterINS1H_15DefaultEpilogueISJ_SK_SK_NS1G_6thread17LinearCombinationISJ_Li1EffLNS1L_9ScaleType4KindE0ELNS_15FloatRoundStyleE2ESJ_EENS1_15EpilogueDefaultEEEEEvvEEEEvNT_6ParamsE)
        /*0020*/ 	.word	0x00000000
.L_19:


//--------------------- .nv.compat                --------------------------
	.section	.nv.compat,"",@"SHT_CUDA_COMPAT_INFO"
	.align	4
        /*0000*/ 	.byte	0x02, 0x09, 0x01, 0x00, 0x02, 0x02, 0x04, 0x00, 0x02, 0x05, 0x05, 0x00, 0x03, 0x07, 0x01, 0x01
        /*0010*/ 	.byte	0x02, 0x03, 0x01, 0x00, 0x02, 0x06, 0x01, 0x00, 0x04, 0x0b, 0x08, 0x00, 0x00, 0x00, 0x00, 0x00
        /*0020*/ 	.byte	0x00, 0x00, 0x00, 0x00


//--------------------- .nv.info._ZN7cutlass13device_kernelINS_4gemm6kernel13GemmUniversalIN4cute5tupleIJiiiiEEENS1_10collective13CollectiveMmaINS1_34MainloopSm90TmaGmmaWarpSpecializedILi8ENS5_IJNS4_1CILi2EEENSA_ILi1EEESC_EEENS1_32KernelTmaWarpSpecializedPingpongEEENS5_IJNSA_ILi64EEENSA_ILi160EEESG_EEENS_6half_tENS5_IJlSC_lEEESJ_SK_NS4_8TiledMMAINS4_8MMA_AtomIJNS4_4SM904GMMA25MMA_64x32x16_F32F16F16_SSILNSO_5MajorE0ELSQ_0ELNSO_7ScaleInE1ELSR_1EEEEEENS4_6LayoutINS5_IJSC_SC_SC_EEENS5_IJNSA_ILi0EEESW_SW_EEEEENS5_IJNS4_10UnderscoreESZ_SZ_EEEEENS4_13SM90_TMA_LOADENS4_14ComposedLayoutINS4_7SwizzleILi3ELi4ELi3EEENS4_18smem_ptr_flag_bitsILi16EEENSU_INS5_IJNSA_ILi8EEESG_EEENS5_IJSG_SC_EEEEEEEvNS4_8identityENS4_23SM90_TMA_LOAD_MULTICASTES1C_vS1D_EENS_8epilogue10collective6detail29Sm90TmaWarpSpecializedAdapterINS1H_15DefaultEpilogueISJ_SK_SK_NS1G_6thread17LinearCombinationISJ_Li1EffLNS1L_9ScaleType4KindE0ELNS_15FloatRoundStyleE2ESJ_EENS1_15EpilogueDefaultEEEEEvvEEEEvNT_6ParamsE --------------------------
	.section	.nv.info._ZN7cutlass13device_kernelINS_4gemm6kernel13GemmUniversalIN4cute5tupleIJiiiiEEENS1_10collective13CollectiveMmaINS1_34MainloopSm90TmaGmmaWarpSpecializedILi8ENS5_IJNS4_1CILi2EEENSA_ILi1EEESC_EEENS1_32KernelTmaWarpSpecializedPingpongEEENS5_IJNSA_ILi64EEENSA_ILi160EEESG_EEENS_6half_tENS5_IJlSC_lEEESJ_SK_NS4_8TiledMMAINS4_8MMA_AtomIJNS4_4SM904GMMA25MMA_64x32x16_F32F16F16_SSILNSO_5MajorE0ELSQ_0ELNSO_7ScaleInE1ELSR_1EEEEEENS4_6LayoutINS5_IJSC_SC_SC_EEENS5_IJNSA_ILi0EEESW_SW_EEEEENS5_IJNS4_10UnderscoreESZ_SZ_EEEEENS4_13SM90_TMA_LOADENS4_14ComposedLayoutINS4_7SwizzleILi3ELi4ELi3EEENS4_18smem_ptr_flag_bitsILi16EEENSU_INS5_IJNSA_ILi8EEESG_EEENS5_IJSG_SC_EEEEEEEvNS4_8identityENS4_23SM90_TMA_LOAD_MULTICASTES1C_vS1D_EENS_8epilogue10collective6detail29Sm90TmaWarpSpecializedAdapterINS1H_15DefaultEpilogueISJ_SK_SK_NS1G_6thread17LinearCombinationISJ_Li1EffLNS1L_9ScaleType4KindE0ELNS_15FloatRoundStyleE2ESJ_EENS1_15EpilogueDefaultEEEEEvvEEEEvNT_6ParamsE,"",@"SHT_CUDA_INFO"
	.sectionflags	@""
	.align	4


	//----- nvinfo : EIATTR_CUDA_API_VERSION
	.align		4
        /*0000*/ 	.byte	0x04, 0x37
        /*0002*/ 	.short	(.L_21 - .L_20)
.L_20:
        /*0004*/ 	.word	0x00000082


	//----- nvinfo : EIATTR_KPARAM_INFO
	.align		4
.L_21:
        /*0008*/ 	.byte	0x04, 0x17
        /*000a*/ 	.short	(.L_23 - .L_22)
.L_22:
        /*000c*/ 	.word	0x00000000
        /*0010*/ 	.short	0x0000
        /*0012*/ 	.short	0x0070
        /*0014*/ 	.byte	0x00, 0xf0, 0x01, 0x10


	//----- nvinfo : EIATTR_SPARSE_MMA_MASK
	.align		4
.L_23:
        /*0018*/ 	.byte	0x03, 0x50
        /*001a*/ 	.short	0x0000


	//----- nvinfo : EIATTR_MAXREG_COUNT
	.align		4
        /*001c*/ 	.byte	0x03, 0x1b
        /*001e*/ 	.short	0x00a8


	//----- nvinfo : EIATTR_NUM_BARRIERS
	.align		4
        /*0020*/ 	.byte	0x02, 0x4c
        /*0022*/ 	.byte	0x01
	.zero		1


	//----- nvinfo : EIATTR_EXTERNS
	.align		4
        /*0024*/ 	.byte	0x04, 0x0f
        /*0026*/ 	.short	(.L_25 - .L_24)


	//   ....[0]....
	.align		4
.L_24:
        /*0028*/ 	.word	index@(__assertfail)


	//----- nvinfo : EIATTR_MERCURY_ISA_VERSION
	.align		4
.L_25:
        /*002c*/ 	.byte	0x03, 0x5f
        /*002e*/ 	.short	0x0101


	//----- nvinfo : EIATTR_INT_WARP_WIDE_INSTR_OFFSETS
	.align		4
        /*0030*/ 	.byte	0x04, 0x31
        /*0032*/ 	.short	(.L_27 - .L_26)


	//   ....[0]....
.L_26:
        /*0034*/ 	.word	0x00000680


	//   ....[1]....
        /*0038*/ 	.word	0x000006c0


	//   ....[2]....
        /*003c*/ 	.word	0x00000750


	//   ....[3]....
        /*0040*/ 	.word	0x00000760


	//   ....[4]....
        /*0044*/ 	.word	0x00000780


	//   ....[5]....
        /*0048*/ 	.word	0x000007a0


	//   ....[6]....
        /*004c*/ 	.word	0x00000890


	//   ....[7]....
        /*0050*/ 	.word	0x000008b0


	//   ....[8]....
        /*0054*/ 	.word	0x00002e00


	//----- nvinfo : EIATTR_COOP_GROUP_MASK_REGIDS
	.align		4
.L_27:
        /*0058*/ 	.byte	0x04, 0x29
        /*005a*/ 	.short	(.L_29 - .L_28)


	//   ....[0]....
.L_28:
        /*005c*/ 	.word	0xffffffff


	//   ....[1]....
        /*0060*/ 	.word	0xffffffff


	//   ....[2]....
        /*0064*/ 	.word	0xffffffff


	//   ....[3]....
        /*0068*/ 	.word	0xffffffff


	//   ....[4]....
        /*006c*/ 	.word	0xffffffff


	//   ....[5]....
        /*0070*/ 	.word	0xffffffff


	//   ....[6]....
        /*0074*/ 	.word	0xffffffff


	//----- nvinfo : EIATTR_COOP_GROUP_INSTR_OFFSETS
	.align		4
.L_29:
        /*0078*/ 	.byte	0x04, 0x28
        /*007a*/ 	.short	(.L_31 - .L_30)


	//   ....[0]....
.L_30:
        /*007c*/ 	.word	0x00000060


	//   ....[1]....
        /*0080*/ 	.word	0x00000080


	//   ....[2]....
        /*0084*/ 	.word	0x00000180


	//   ....[3]....
        /*0088*/ 	.word	0x00000460


	//   ....[4]....
        /*008c*/ 	.word	0x000004b0


	//   ....[5]....
        /*0090*/ 	.word	0x000005a0


	//   ....[6]....
        /*0094*/ 	.word	0x00000a30


	//----- nvinfo : EIATTR_REG_RECONFIG
	.align		4
.L_31:
        /*0098*/ 	.byte	0x01, 0x54
	.zero		2


	//----- nvinfo : EIATTR_SYSCALL_OFFSETS
	.align		4
        /*009c*/ 	.byte	0x04, 0x46
        /*009e*/ 	.short	(.L_33 - .L_32)


	//   ....[0]....
.L_32:
        /*00a0*/ 	.word	0x00001990


	//----- nvinfo : EIATTR_MBARRIER_INSTR_OFFSETS
	.align		4
.L_33:
        /*00a4*/ 	.byte	0x04, 0x39
        /*00a6*/ 	.short	(.L_35 - .L_34)


	//   ....[0]....
.L_34:
        /*00a8*/ 	.word	0x00000320
        /*00ac*/ 	.word	0x000000ff
        /*00b0*/ 	.word	0x00000000
        /*00b4*/ 	.short	0x0100
        /*00b6*/ 	.byte	0x07
	.zero		1


	//   ....[1]....
        /*00b8*/ 	.word	0x00000330
        /*00bc*/ 	.word	0x000000ff
        /*00c0*/ 	.word	0x00000040
        /*00c4*/ 	.short	0x0100
        /*00c6*/ 	.byte	0x07
	.zero		1


	//   ....[2]....
        /*00c8*/ 	.word	0x00000340
        /*00cc*/ 	.word	0x000000ff
        /*00d0*/ 	.word	0x00000008
        /*00d4*/ 	.short	0x0100
        /*00d6*/ 	.byte	0x07
	.zero		1


	//   ....[3]....
        /*00d8*/ 	.word	0x00000350
        /*00dc*/ 	.word	0x000000ff
        /*00e0*/ 	.word	0x00000048
        /*00e4*/ 	.short	0x0100
        /*00e6*/ 	.byte	0x07
	.zero		1


	//   ....[4]....
        /*00e8*/ 	.word	0x00000360
        /*00ec*/ 	.word	0x000000ff
        /*00f0*/ 	.word	0x00000010
        /*00f4*/ 	.short	0x0100
        /*00f6*/ 	.byte	0x07
	.zero		1


	//   ....[5]....
        /*00f8*/ 	.word	0x00000370
        /*00fc*/ 	.word	0x000000ff
        /*0100*/ 	.word	0x00000050
        /*0104*/ 	.short	0x0100
        /*0106*/ 	.byte	0x07
	.zero		1


	//   ....[6]....
        /*0108*/ 	.word	0x00000380
        /*010c*/ 	.word	0x000000ff
        /*0110*/ 	.word	0x00000018
        /*0114*/ 	.short	0x0100
        /*0116*/ 	.byte	0x07
	.zero		1


	//   ....[7]....
        /*0118*/ 	.word	0x00000390
        /*011c*/ 	.word	0x000000ff
        /*0120*/ 	.word	0x00000058
        /*0124*/ 	.short	0x0100
        /*0126*/ 	.byte	0x07
	.zero		1


	//   ....[8]....
        /*0128*/ 	.word	0x000003a0
        /*012c*/ 	.word	0x000000ff
        /*0130*/ 	.word	0x00000020
        /*0134*/ 	.short	0x0100
        /*0136*/ 	.byte	0x07
	.zero		1


	//   ....[9]....
        /*0138*/ 	.word	0x000003b0
        /*013c*/ 	.word	0x000000ff
        /*0140*/ 	.word	0x00000060
        /*0144*/ 	.short	0x0100
        /*0146*/ 	.byte	0x07
	.zero		1


	//   ....[10]....
        /*0148*/ 	.word	0x000003c0
        /*014c*/ 	.word	0x000000ff
        /*0150*/ 	.word	0x00000028
        /*0154*/ 	.short	0x0100
        /*0156*/ 	.byte	0x07
	.zero		1


	//   ....[11]....
        /*0158*/ 	.word	0x000003d0
        /*015c*/ 	.word	0x000000ff
        /*0160*/ 	.word	0x00000068
        /*0164*/ 	.short	0x0100
        /*0166*/ 	.byte	0x07
	.zero		1


	//   ....[12]....
        /*0168*/ 	.word	0x000003e0
        /*016c*/ 	.word	0x000000ff
        /*0170*/ 	.word	0x00000030
        /*0174*/ 	.short	0x0100
        /*0176*/ 	.byte	0x07
	.zero		1


	//   ....[13]....
        /*0178*/ 	.word	0x000003f0
        /*017c*/ 	.word	0x000000ff
        /*0180*/ 	.word	0x00000070
        /*0184*/ 	.short	0x0100
        /*0186*/ 	.byte	0x07
	.zero		1


	//   ....[14]....
        /*0188*/ 	.word	0x00000400
        /*018c*/ 	.word	0x000000ff
        /*0190*/ 	.word	0x00000038
        /*0194*/ 	.short	0x0100
        /*0196*/ 	.byte	0x07
	.zero		1


	//   ....[15]....
        /*0198*/ 	.word	0x00000410
        /*019c*/ 	.word	0x000000ff
        /*01a0*/ 	.word	0x00000078
        /*01a4*/ 	.short	0x0100
        /*01a6*/ 	.byte	0x07
	.zero		1


	//   ....[16]....
        /*01a8*/ 	.word	0x000008f0
        /*01ac*/ 	.word	0x000000ff
        /*01b0*/ 	.word	0x000000b0
        /*01b4*/ 	.short	0x0100
        /*01b6*/ 	.byte	0x0c
	.zero		1


	//   ....[17]....
        /*01b8*/ 	.word	0x00000940
        /*01bc*/ 	.word	0x000000ff
        /*01c0*/ 	.word	0x000000b8
        /*01c4*/ 	.short	0x0100
        /*01c6*/ 	.byte	0x0c
	.zero		1


	//   ....[18]....
        /*01c8*/ 	.word	0x00000970
        /*01cc*/ 	.word	0x000000ff
        /*01d0*/ 	.word	0x00000090
        /*01d4*/ 	.short	0x0100
        /*01d6*/ 	.byte	0x0d
	.zero		1


	//   ....[19]....
        /*01d8*/ 	.word	0x000009c0
        /*01dc*/ 	.word	0x000000ff
        /*01e0*/ 	.word	0x00000098
        /*01e4*/ 	.short	0x0100
        /*01e6*/ 	.byte	0x0d
	.zero		1


	//   ....[20]....
        /*01e8*/ 	.word	0x000009d0
        /*01ec*/ 	.word	0x000000ff
        /*01f0*/ 	.word	0x000000a0
        /*01f4*/ 	.short	0x0100
        /*01f6*/ 	.byte	0x0d
	.zero		1


	//   ....[21]....
        /*01f8*/ 	.word	0x000009e0
        /*01fc*/ 	.word	0x000000ff
        /*0200*/ 	.word	0x000000a8
        /*0204*/ 	.short	0x0100
        /*0206*/ 	.byte	0x0d
	.zero		1


	//   ....[22]....
        /*0208*/ 	.word	0x00001870
        /*020c*/ 	.word	0x0000006d
        /*0210*/ 	.word	0x00000000
        /*0214*/ 	.short	0x010a
        /*0216*/ 	.byte	0x2c
	.zero		1


	//   ....[23]....
        /*0218*/ 	.word	0x00001a20
        /*021c*/ 	.word	0x00000003
        /*0220*/ 	.word	0x00000000
        /*0224*/ 	.short	0x010a
        /*0226*/ 	.byte	0x3f
	.zero		1


	//   ....[24]....
        /*0228*/ 	.word	0x00001a80
        /*022c*/ 	.word	0x00000003
        /*0230*/ 	.word	0x00000000
        /*0234*/ 	.short	0x010a
        /*0236*/ 	.byte	0x3f
	.zero		1


	//   ....[25]....
        /*0238*/ 	.word	0x000023e0
        /*023c*/ 	.word	0x000000ff
        /*0240*/ 	.word	0x00000000
        /*0244*/ 	.short	0x010a
        /*0246*/ 	.byte	0x07
	.zero		1


	//   ....[26]....
        /*0248*/ 	.word	0x00002420
        /*024c*/ 	.word	0x000000ff
        /*0250*/ 	.word	0x00000000
        /*0254*/ 	.short	0x010a
        /*0256*/ 	.byte	0x07
	.zero		1


	//   ....[27]....
        /*0258*/ 	.word	0x00002c90
        /*025c*/ 	.word	0x00000005
        /*0260*/ 	.word	0x00000000
        /*0264*/ 	.short	0x0101
        /*0266*/ 	.byte	0x3f
	.zero		1


	//   ....[28]....
        /*0268*/ 	.word	0x00002d90
        /*026c*/ 	.word	0x0000006e
        /*0270*/ 	.word	0x00000000
        /*0274*/ 	.short	0x0101
        /*0276*/ 	.byte	0x2d
	.zero		1


	//   ....[29]....
        /*0278*/ 	.word	0x00002e80
        /*027c*/ 	.word	0x00000003
        /*0280*/ 	.word	0x00000000
        /*0284*/ 	.short	0x0101
        /*0286*/ 	.byte	0x3f
	.zero		1


	//   ....[30]....
        /*0288*/ 	.word	0x00002f40
        /*028c*/ 	.word	0x0000006d
        /*0290*/ 	.word	0x00000010
        /*0294*/ 	.short	0x010a
        /*0296*/ 	.byte	0x2c
	.zero		1


	//   ....[31]....
        /*0298*/ 	.word	0x00007ff0
        /*029c*/ 	.word	0x00000070
        /*02a0*/ 	.word	0x00000000
        /*02a4*/ 	.short	0x0101
        /*02a6*/ 	.byte	0x2d
	.zero		1


	//   ....[32]....
        /*02a8*/ 	.word	0x00008a00
        /*02ac*/ 	.word	0x0000000a
        /*02b0*/ 	.word	0x00000040
        /*02b4*/ 	.short	0x010a
        /*02b6*/ 	.byte	0x3f
	.zero		1


	//   ....[33]....
        /*02b8*/ 	.word	0x00008dd0
        /*02bc*/ 	.word	0x00000003
        /*02c0*/ 	.word	0x000000b8
        /*02c4*/ 	.short	0x0101
        /*02c6*/ 	.byte	0x3f
	.zero		1


	//   ....[34]....
        /*02c8*/ 	.word	0x00009540
        /*02cc*/ 	.word	0x00000007
        /*02d0*/ 	.word	0x00000000
        /*02d4*/ 	.short	0x010a
        /*02d6*/ 	.byte	0x3f
	.zero		1


	//   ....[35]....
        /*02d8*/ 	.word	0x000095c0
        /*02dc*/ 	.word	0x00000009
        /*02e0*/ 	.word	0x00000000
        /*02e4*/ 	.short	0x010a
        /*02e6*/ 	.byte	0x3f
	.zero		1


	//   ....[36]....
        /*02e8*/ 	.word	0x00009650
        /*02ec*/ 	.word	0x00000006
        /*02f0*/ 	.word	0x00000000
        /*02f4*/ 	.short	0x010a
        /*02f6*/ 	.byte	0x3f
	.zero		1


	//   ....[37]....
        /*02f8*/ 	.word	0x000096e0
        /*02fc*/ 	.word	0x00000009
        /*0300*/ 	.word	0x00000000
        /*0304*/ 	.short	0x010a
        /*0306*/ 	.byte	0x3f
	.zero		1


	//   ....[38]....
        /*0308*/ 	.word	0x00009770
        /*030c*/ 	.word	0x00000006
        /*0310*/ 	.word	0x00000000
        /*0314*/ 	.short	0x010a
        /*0316*/ 	.byte	0x3f
	.zero		1


	//   ....[39]....
        /*0318*/ 	.word	0x00009800
        /*031c*/ 	.word	0x00000009
        /*0320*/ 	.word	0x00000000
        /*0324*/ 	.short	0x010a
        /*0326*/ 	.byte	0x3f
	.zero		1


	//   ....[40]....
        /*0328*/ 	.word	0x00009890
        /*032c*/ 	.word	0x00000006
        /*0330*/ 	.word	0x00000000
        /*0334*/ 	.short	0x010a
        /*0336*/ 	.byte	0x3f
	.zero		1


	//   ....[41]....
        /*0338*/ 	.word	0x00009920
        /*033c*/ 	.word	0x00000003
        /*0340*/ 	.word	0x00000000
        /*0344*/ 	.short	0x010a
        /*0346*/ 	.byte	0x3f
	.zero		1


	//   ....[42]....
        /*0348*/ 	.word	0x00009980
        /*034c*/ 	.word	0x0000006f
        /*0350*/ 	.word	0x00000000
        /*0354*/ 	.short	0x010a
        /*0356*/ 	.byte	0x3f
	.zero		1


	//   ....[43]....
        /*0358*/ 	.word	0x000099d0
        /*035c*/ 	.word	0x00000003
        /*0360*/ 	.word	0x00000000
        /*0364*/ 	.short	0x010a
        /*0366*/ 	.byte	0x3f
	.zero		1


	//   ....[44]....
        /*0368*/ 	.word	0x00009a30
        /*036c*/ 	.word	0x00000005
        /*0370*/ 	.word	0x00000000
        /*0374*/ 	.short	0x010a
        /*0376*/ 	.byte	0x3f
	.zero		1


	//   ....[45]....
        /*0378*/ 	.word	0x00009a80
        /*037c*/ 	.word	0x0000006f
        /*0380*/ 	.word	0x00000010
        /*0384*/ 	.short	0x010a
        /*0386*/ 	.byte	0x3f
	.zero		1


	//   ....[46]....
        /*0388*/ 	.word	0x00009b50
        /*038c*/ 	.word	0x0000000a
        /*0390*/ 	.word	0x00000040
        /*0394*/ 	.short	0x010a
        /*0396*/ 	.byte	0x3f
	.zero		1


	//   ....[47]....
        /*0398*/ 	.word	0x00009c20
        /*039c*/ 	.word	0x00000007
        /*03a0*/ 	.word	0x00000000
        /*03a4*/ 	.short	0x010a
        /*03a6*/ 	.byte	0x3f
	.zero		1


	//   ....[48]....
        /*03a8*/ 	.word	0x00009c70
        /*03ac*/ 	.word	0x00000009
        /*03b0*/ 	.word	0x00000000
        /*03b4*/ 	.short	0x010a
        /*03b6*/ 	.byte	0x3f
	.zero		1


	//   ....[49]....
        /*03b8*/ 	.word	0x00009cc0
        /*03bc*/ 	.word	0x00000006
        /*03c0*/ 	.word	0x00000000
        /*03c4*/ 	.short	0x010a
        /*03c6*/ 	.byte	0x3f
	.zero		1


	//   ....[50]....
        /*03c8*/ 	.word	0x00009d10
        /*03cc*/ 	.word	0x00000009
        /*03d0*/ 	.word	0x00000000
        /*03d4*/ 	.short	0x010a
        /*03d6*/ 	.byte	0x3f
	.zero		1


	//   ....[51]....
        /*03d8*/ 	.word	0x00009d60
        /*03dc*/ 	.word	0x00000006
        /*03e0*/ 	.word	0x00000000
        /*03e4*/ 	.short	0x010a
        /*03e6*/ 	.byte	0x3f
	.zero		1


	//   ....[52]....
        /*03e8*/ 	.word	0x00009db0
        /*03ec*/ 	.word	0x00000009
        /*03f0*/ 	.word	0x00000000
        /*03f4*/ 	.short	0x010a
        /*03f6*/ 	.byte	0x3f
	.zero		1


	//   ....[53]....
        /*03f8*/ 	.word	0x00009e00
        /*03fc*/ 	.word	0x00000006
        /*0400*/ 	.word	0x00000000
        /*0404*/ 	.short	0x010a
        /*0406*/ 	.byte	0x3f
	.zero		1


	//----- nvinfo : EIATTR_NUM_MBARRIERS
	.align		4
.L_35:
        /*0408*/ 	.byte	0x03, 0x38
        /*040a*/ 	.short	0x0016


	//----- nvinfo : EIATTR_EXIT_INSTR_OFFSETS
	.align		4
        /*040c*/ 	.byte	0x04, 0x1c
        /*040e*/ 	.short	(.L_37 - .L_36)


	//   ....[0]....
.L_36:
        /*0410*/ 	.word	0x00001540


	//   ....[1]....
        /*0414*/ 	.word	0x000015a0


	//   ....[2]....
        /*0418*/ 	.word	0x00008700


	//   ....[3]....
        /*041c*/ 	.word	0x00008730


	//   ....[4]....
        /*0420*/ 	.word	0x00009970


	//----- nvinfo : EIATTR_MAX_THREADS
	.align		4
.L_37:
        /*0424*/ 	.byte	0x04, 0x05
        /*0426*/ 	.short	(.L_39 - .L_38)
.L_38:
        /*0428*/ 	.word	0x00000180
        /*042c*/ 	.word	0x00000001
        /*0430*/ 	.word	0x00000001


	//----- nvinfo : EIATTR_CRS_STACK_SIZE
	.align		4
.L_39:
        /*0434*/ 	.byte	0x04, 0x1e
        /*0436*/ 	.short	(.L_41 - .L_40)
.L_40:
        /*0438*/ 	.word	0x00000000


	//----- nvinfo : EIATTR_CBANK_PARAM_SIZE
	.align		4
.L_41:
        /*043c*/ 	.byte	0x03, 0x19
        /*043e*/ 	.short	0x0470


	//----- nvinfo : EIATTR_PARAM_CBANK
	.align		4
        /*0440*/ 	.byte	0x04, 0x0a
        /*0442*/ 	.short	(.L_43 - .L_42)
	.align		4
.L_42:
        /*0444*/ 	.word	index@(.nv.constant0._ZN7cutlass13device_kernelINS_4gemm6kernel13GemmUniversalIN4cute5tupleIJiiiiEEENS1_10collective13CollectiveMmaINS1_34MainloopSm90TmaGmmaWarpSpecializedILi8ENS5_IJNS4_1CILi2EEENSA_ILi1EEESC_EEENS1_32KernelTmaWarpSpecializedPingpongEEENS5_IJNSA_ILi64EEENSA_ILi160EEESG_EEENS_6half_tENS5_IJlSC_lEEESJ_SK_NS4_8TiledMMAINS4_8MMA_AtomIJNS4_4SM904GMMA25MMA_64x32x16_F32F16F16_SSILNSO_5MajorE0ELSQ_0ELNSO_7ScaleInE1ELSR_1EEEEEENS4_6LayoutINS5_IJSC_SC_SC_EEENS5_IJNSA_ILi0EEESW_SW_EEEEENS5_IJNS4_10UnderscoreESZ_SZ_EEEEENS4_13SM90_TMA_LOADENS4_14ComposedLayoutINS4_7SwizzleILi3ELi4ELi3EEENS4_18smem_ptr_flag_bitsILi16EEENSU_INS5_IJNSA_ILi8EEESG_EEENS5_IJSG_SC_EEEEEEEvNS4_8identityENS4_23SM90_TMA_LOAD_MULTICASTES1C_vS1D_EENS_8epilogue10collective6detail29Sm90TmaWarpSpecializedAdapterINS1H_15DefaultEpilogueISJ_SK_SK_NS1G_6thread17LinearCombinationISJ_Li1EffLNS1L_9ScaleType4KindE0ELNS_15FloatRoundStyleE2ESJ_EENS1_15EpilogueDefaultEEEEEvvEEEEvNT_6ParamsE)
        /*0448*/ 	.short	0x0210
        /*044a*/ 	.short	0x0470


	//----- nvinfo : EIATTR_SW_WAR
	.align		4
.L_43:
        /*044c*/ 	.byte	0x04, 0x36
        /*044e*/ 	.short	(.L_45 - .L_44)
.L_44:
        /*0450*/ 	.word	0x00000008
.L_45:


//--------------------- .nv.callgraph             --------------------------
	.section	.nv.callgraph,"",@"SHT_CUDA_CALLGRAPH"
	.align	4
	.sectionentsize	8
	.align		4
        /*0000*/ 	.word	0x00000000
	.align		4
        /*0004*/ 	.word	0xffffffff
	.align		4
        /*0008*/ 	.word	index@(_ZN7cutlass13device_kernelINS_4gemm6kernel13GemmUniversalIN4cute5tupleIJiiiiEEENS1_10collective13CollectiveMmaINS1_34MainloopSm90TmaGmmaWarpSpecializedILi8ENS5_IJNS4_1CILi2EEENSA_ILi1EEESC_EEENS1_32KernelTmaWarpSpecializedPingpongEEENS5_IJNSA_ILi64EEENSA_ILi160EEESG_EEENS_6half_tENS5_IJlSC_lEEESJ_SK_NS4_8TiledMMAINS4_8MMA_AtomIJNS4_4SM904GMMA25MMA_64x32x16_F32F16F16_SSILNSO_5MajorE0ELSQ_0ELNSO_7ScaleInE1ELSR_1EEEEEENS4_6LayoutINS5_IJSC_SC_SC_EEENS5_IJNSA_ILi0EEESW_SW_EEEEENS5_IJNS4_10UnderscoreESZ_SZ_EEEEENS4_13SM90_TMA_LOADENS4_14ComposedLayoutINS4_7SwizzleILi3ELi4ELi3EEENS4_18smem_ptr_flag_bitsILi16EEENSU_INS5_IJNSA_ILi8EEESG_EEENS5_IJSG_SC_EEEEEEEvNS4_8identityENS4_23SM90_TMA_LOAD_MULTICASTES1C_vS1D_EENS_8epilogue10collective6detail29Sm90TmaWarpSpecializedAdapterINS1H_15DefaultEpilogueISJ_SK_SK_NS1G_6thread17LinearCombinationISJ_Li1EffLNS1L_9ScaleType4KindE0ELNS_15FloatRoundStyleE2ESJ_EENS1_15EpilogueDefaultEEEEEvvEEEEvNT_6ParamsE)
	.align		4
        /*000c*/ 	.word	index@(__assertfail)
	.align		4
        /*0010*/ 	.word	0x00000000
	.align		4
        /*0014*/ 	.word	0xfffffffe
	.align		4
        /*0018*/ 	.word	0x00000000
	.align		4
        /*001c*/ 	.word	0xfffffffd
	.align		4
        /*0020*/ 	.word	0x00000000
	.align		4
        /*0024*/ 	.word	0xfffffffc


//--------------------- .nv.constant4             --------------------------
	.section	.nv.constant4,"a",@progbits
	.align	8
	.align		8
.nv.constant4:
        /*0000*/ 	.dword	__assertfail
	.align		8
        /*0008*/ 	.dword	__unnamed_1
	.align		8
        /*0010*/ 	.dword	_ZN39_INTERNAL_0c34e47a_4_k_cu_cadddba2_51814cuda3std3__45__cpo5beginE
	.align		8
        /*0018*/ 	.dword	_ZN39_INTERNAL_0c34e47a_4_k_cu_cadddba2_51814cuda3std3__45__cpo3endE
	.align		8
        /*0020*/ 	.dword	_ZN39_INTERNAL_0c34e47a_4_k_cu_cadddba2_51814cuda3std3__45__cpo6cbeginE
	.align		8
        /*0028*/ 	.dword	_ZN39_INTERNAL_0c34e47a_4_k_cu_cadddba2_51814cuda3std3__45__cpo4cendE
	.align		8
        /*0030*/ 	.dword	_ZN39_INTERNAL_0c34e47a_4_k_cu_cadddba2_51814cuda3std3__441_GLOBAL__N__0c34e47a_4_k_cu_cadddba2_51816ignoreE
	.align		8
        /*0038*/ 	.dword	_ZN39_INTERNAL_0c34e47a_4_k_cu_cadddba2_51814cuda3std3__419piecewise_constructE
	.align		8
        /*0040*/ 	.dword	_ZN39_INTERNAL_0c34e47a_4_k_cu_cadddba2_51814cuda3std3__48in_placeE
	.align		8
        /*0048*/ 	.dword	_ZN39_INTERNAL_0c34e47a_4_k_cu_cadddba2_51814cuda3std6ranges3__45__cpo4swapE
	.align		8
        /*0050*/ 	.dword	_ZN39_INTERNAL_0c34e47a_4_k_cu_cadddba2_51814cuda3std6ranges3__45__cpo9iter_moveE
	.align		8
        /*0058*/ 	.dword	_ZN39_INTERNAL_0c34e47a_4_k_cu_cadddba2_51814cute7productE
	.align		8
        /*0060*/ 	.dword	_ZN39_INTERNAL_0c34e47a_4_k_cu_cadddba2_51814cute1_E
	.align		8
        /*0068*/ 	.dword	$str$22
	.align		8
        /*0070*/ 	.dword	$str$23


//--------------------- .text._ZN7cutlass13device_kernelINS_4gemm6kernel13GemmUniversalIN4cute5tupleIJiiiiEEENS1_10collective13CollectiveMmaINS1_34MainloopSm90TmaGmmaWarpSpecializedILi8ENS5_IJNS4_1CILi2EEENSA_ILi1EEESC_EEENS1_32KernelTmaWarpSpecializedPingpongEEENS5_IJNSA_ILi64EEENSA_ILi160EEESG_EEENS_6half_tENS5_IJlSC_lEEESJ_SK_NS4_8TiledMMAINS4_8MMA_AtomIJNS4_4SM904GMMA25MMA_64x32x16_F32F16F16_SSILNSO_5MajorE0ELSQ_0ELNSO_7ScaleInE1ELSR_1EEEEEENS4_6LayoutINS5_IJSC_SC_SC_EEENS5_IJNSA_ILi0EEESW_SW_EEEEENS5_IJNS4_10UnderscoreESZ_SZ_EEEEENS4_13SM90_TMA_LOADENS4_14ComposedLayoutINS4_7SwizzleILi3ELi4ELi3EEENS4_18smem_ptr_flag_bitsILi16EEENSU_INS5_IJNSA_ILi8EEESG_EEENS5_IJSG_SC_EEEEEEEvNS4_8identityENS4_23SM90_TMA_LOAD_MULTICASTES1C_vS1D_EENS_8epilogue10collective6detail29Sm90TmaWarpSpecializedAdapterINS1H_15DefaultEpilogueISJ_SK_SK_NS1G_6thread17LinearCombinationISJ_Li1EffLNS1L_9ScaleType4KindE0ELNS_15FloatRoundStyleE2ESJ_EENS1_15EpilogueDefaultEEEEEvvEEEEvNT_6ParamsE --------------------------
	.section	.text._ZN7cutlass13device_kernelINS_4gemm6kernel13GemmUniversalIN4cute5tupleIJiiiiEEENS1_10collective13CollectiveMmaINS1_34MainloopSm90TmaGmmaWarpSpecializedILi8ENS5_IJNS4_1CILi2EEENSA_ILi1EEESC_EEENS1_32KernelTmaWarpSpecializedPingpongEEENS5_IJNSA_ILi64EEENSA_ILi160EEESG_EEENS_6half_tENS5_IJlSC_lEEESJ_SK_NS4_8TiledMMAINS4_8MMA_AtomIJNS4_4SM904GMMA25MMA_64x32x16_F32F16F16_SSILNSO_5MajorE0ELSQ_0ELNSO_7ScaleInE1ELSR_1EEEEEENS4_6LayoutINS5_IJSC_SC_SC_EEENS5_IJNSA_ILi0EEESW_SW_EEEEENS5_IJNS4_10UnderscoreESZ_SZ_EEEEENS4_13SM90_TMA_LOADENS4_14ComposedLayoutINS4_7SwizzleILi3ELi4ELi3EEENS4_18smem_ptr_flag_bitsILi16EEENSU_INS5_IJNSA_ILi8EEESG_EEENS5_IJSG_SC_EEEEEEEvNS4_8identityENS4_23SM90_TMA_LOAD_MULTICASTES1C_vS1D_EENS_8epilogue10collective6detail29Sm90TmaWarpSpecializedAdapterINS1H_15DefaultEpilogueISJ_SK_SK_NS1G_6thread17LinearCombinationISJ_Li1EffLNS1L_9ScaleType4KindE0ELNS_15FloatRoundStyleE2ESJ_EENS1_15EpilogueDefaultEEEEEvvEEEEvNT_6ParamsE,"ax",@progbits
	.align	128
.text._ZN7cutlass13device_kernelINS_4gemm6kernel13GemmUniversalIN4cute5tupleIJiiiiEEENS1_10collective13CollectiveMmaINS1_34MainloopSm90TmaGmmaWarpSpecializedILi8ENS5_IJNS4_1CILi2EEENSA_ILi1EEESC_EEENS1_32KernelTmaWarpSpecializedPingpongEEENS5_IJNSA_ILi64EEENSA_ILi160EEESG_EEENS_6half_tENS5_IJlSC_lEEESJ_SK_NS4_8TiledMMAINS4_8MMA_AtomIJNS4_4SM904GMMA25MMA_64x32x16_F32F16F16_SSILNSO_5MajorE0ELSQ_0ELNSO_7ScaleInE1ELSR_1EEEEEENS4_6LayoutINS5_IJSC_SC_SC_EEENS5_IJNSA_ILi0EEESW_SW_EEEEENS5_IJNS4_10UnderscoreESZ_SZ_EEEEENS4_13SM90_TMA_LOADENS4_14ComposedLayoutINS4_7SwizzleILi3ELi4ELi3EEENS4_18smem_ptr_flag_bitsILi16EEENSU_INS5_IJNSA_ILi8EEESG_EEENS5_IJSG_SC_EEEEEEEvNS4_8identityENS4_23SM90_TMA_LOAD_MULTICASTES1C_vS1D_EENS_8epilogue10collective6detail29Sm90TmaWarpSpecializedAdapterINS1H_15DefaultEpilogueISJ_SK_SK_NS1G_6thread17LinearCombinationISJ_Li1EffLNS1L_9ScaleType4KindE0ELNS_15FloatRoundStyleE2ESJ_EENS1_15EpilogueDefaultEEEEEvvEEEEvNT_6ParamsE:
        .type           _ZN7cutlass13device_kernelINS_4gemm6kernel13GemmUniversalIN4cute5tupleIJiiiiEEENS1_10collective13CollectiveMmaINS1_34MainloopSm90TmaGmmaWarpSpecializedILi8ENS5_IJNS4_1CILi2EEENSA_ILi1EEESC_EEENS1_32KernelTmaWarpSpecializedPingpongEEENS5_IJNSA_ILi64EEENSA_ILi160EEESG_EEENS_6half_tENS5_IJlSC_lEEESJ_SK_NS4_8TiledMMAINS4_8MMA_AtomIJNS4_4SM904GMMA25MMA_64x32x16_F32F16F16_SSILNSO_5MajorE0ELSQ_0ELNSO_7ScaleInE1ELSR_1EEEEEENS4_6LayoutINS5_IJSC_SC_SC_EEENS5_IJNSA_ILi0EEESW_SW_EEEEENS5_IJNS4_10UnderscoreESZ_SZ_EEEEENS4_13SM90_TMA_LOADENS4_14ComposedLayoutINS4_7SwizzleILi3ELi4ELi3EEENS4_18smem_ptr_flag_bitsILi16EEENSU_INS5_IJNSA_ILi8EEESG_EEENS5_IJSG_SC_EEEEEEEvNS4_8identityENS4_23SM90_TMA_LOAD_MULTICASTES1C_vS1D_EENS_8epilogue10collective6detail29Sm90TmaWarpSpecializedAdapterINS1H_15DefaultEpilogueISJ_SK_SK_NS1G_6thread17LinearCombinationISJ_Li1EffLNS1L_9ScaleType4KindE0ELNS_15FloatRoundStyleE2ESJ_EENS1_15EpilogueDefaultEEEEEvvEEEEvNT_6ParamsE,@function
        .size           _ZN7cutlass13device_kernelINS_4gemm6kernel13GemmUniversalIN4cute5tupleIJiiiiEEENS1_10collective13CollectiveMmaINS1_34MainloopSm90TmaGmmaWarpSpecializedILi8ENS5_IJNS4_1CILi2EEENSA_ILi1EEESC_EEENS1_32KernelTmaWarpSpecializedPingpongEEENS5_IJNSA_ILi64EEENSA_ILi160EEESG_EEENS_6half_tENS5_IJlSC_lEEESJ_SK_NS4_8TiledMMAINS4_8MMA_AtomIJNS4_4SM904GMMA25MMA_64x32x16_F32F16F16_SSILNSO_5MajorE0ELSQ_0ELNSO_7ScaleInE1ELSR_1EEEEEENS4_6LayoutINS5_IJSC_SC_SC_EEENS5_IJNSA_ILi0EEESW_SW_EEEEENS5_IJNS4_10UnderscoreESZ_SZ_EEEEENS4_13SM90_TMA_LOADENS4_14ComposedLayoutINS4_7SwizzleILi3ELi4ELi3EEENS4_18smem_ptr_flag_bitsILi16EEENSU_INS5_IJNSA_ILi8EEESG_EEENS5_IJSG_SC_EEEEEEEvNS4_8identityENS4_23SM90_TMA_LOAD_MULTICASTES1C_vS1D_EENS_8epilogue10collective6detail29Sm90TmaWarpSpecializedAdapterINS1H_15DefaultEpilogueISJ_SK_SK_NS1G_6thread17LinearCombinationISJ_Li1EffLNS1L_9ScaleType4KindE0ELNS_15FloatRoundStyleE2ESJ_EENS1_15EpilogueDefaultEEEEEvvEEEEvNT_6ParamsE,(.L_x_241 - _ZN7cutlass13device_kernelINS_4gemm6kernel13GemmUniversalIN4cute5tupleIJiiiiEEENS1_10collective13CollectiveMmaINS1_34MainloopSm90TmaGmmaWarpSpecializedILi8ENS5_IJNS4_1CILi2EEENSA_ILi1EEESC_EEENS1_32KernelTmaWarpSpecializedPingpongEEENS5_IJNSA_ILi64EEENSA_ILi160EEESG_EEENS_6half_tENS5_IJlSC_lEEESJ_SK_NS4_8TiledMMAINS4_8MMA_AtomIJNS4_4SM904GMMA25MMA_64x32x16_F32F16F16_SSILNSO_5MajorE0ELSQ_0ELNSO_7ScaleInE1ELSR_1EEEEEENS4_6LayoutINS5_IJSC_SC_SC_EEENS5_IJNSA_ILi0EEESW_SW_EEEEENS5_IJNS4_10UnderscoreESZ_SZ_EEEEENS4_13SM90_TMA_LOADENS4_14ComposedLayoutINS4_7SwizzleILi3ELi4ELi3EEENS4_18smem_ptr_flag_bitsILi16EEENSU_INS5_IJNSA_ILi8EEESG_EEENS5_IJSG_SC_EEEEEEEvNS4_8identityENS4_23SM90_TMA_LOAD_MULTICASTES1C_vS1D_EENS_8epilogue10collective6detail29Sm90TmaWarpSpecializedAdapterINS1H_15DefaultEpilogueISJ_SK_SK_NS1G_6thread17LinearCombinationISJ_Li1EffLNS1L_9ScaleType4KindE0ELNS_15FloatRoundStyleE2ESJ_EENS1_15EpilogueDefaultEEEEEvvEEEEvNT_6ParamsE)
        .other          _ZN7cutlass13device_kernelINS_4gemm6kernel13GemmUniversalIN4cute5tupleIJiiiiEEENS1_10collective13CollectiveMmaINS1_34MainloopSm90TmaGmmaWarpSpecializedILi8ENS5_IJNS4_1CILi2EEENSA_ILi1EEESC_EEENS1_32KernelTmaWarpSpecializedPingpongEEENS5_IJNSA_ILi64EEENSA_ILi160EEESG_EEENS_6half_tENS5_IJlSC_lEEESJ_SK_NS4_8TiledMMAINS4_8MMA_AtomIJNS4_4SM904GMMA25MMA_64x32x16_F32F16F16_SSILNSO_5MajorE0ELSQ_0ELNSO_7ScaleInE1ELSR_1EEEEEENS4_6LayoutINS5_IJSC_SC_SC_EEENS5_IJNSA_ILi0EEESW_SW_EEEEENS5_IJNS4_10UnderscoreESZ_SZ_EEEEENS4_13SM90_TMA_LOADENS4_14ComposedLayoutINS4_7SwizzleILi3ELi4ELi3EEENS4_18smem_ptr_flag_bitsILi16EEENSU_INS5_IJNSA_ILi8EEESG_EEENS5_IJSG_SC_EEEEEEEvNS4_8identityENS4_23SM90_TMA_LOAD_MULTICASTES1C_vS1D_EENS_8epilogue10collective6detail29Sm90TmaWarpSpecializedAdapterINS1H_15DefaultEpilogueISJ_SK_SK_NS1G_6thread17LinearCombinationISJ_Li1EffLNS1L_9ScaleType4KindE0ELNS_15FloatRoundStyleE2ESJ_EENS1_15EpilogueDefaultEEEEEvvEEEEvNT_6ParamsE,@"STO_CUDA_ENTRY STV_DEFAULT"
_ZN7cutlass13device_kernelINS_4gemm6kernel13GemmUniversalIN4cute5tupleIJiiiiEEENS1_10collective13CollectiveMmaINS1_34MainloopSm90TmaGmmaWarpSpecializedILi8ENS5_IJNS4_1CILi2EEENSA_ILi1EEESC_EEENS1_32KernelTmaWarpSpecializedPingpongEEENS5_IJNSA_ILi64EEENSA_ILi160EEESG_EEENS_6half_tENS5_IJlSC_lEEESJ_SK_NS4_8TiledMMAINS4_8MMA_AtomIJNS4_4SM904GMMA25MMA_64x32x16_F32F16F16_SSILNSO_5MajorE0ELSQ_0ELNSO_7ScaleInE1ELSR_1EEEEEENS4_6LayoutINS5_IJSC_SC_SC_EEENS5_IJNSA_ILi0EEESW_SW_EEEEENS5_IJNS4_10UnderscoreESZ_SZ_EEEEENS4_13SM90_TMA_LOADENS4_14ComposedLayoutINS4_7SwizzleILi3ELi4ELi3EEENS4_18smem_ptr_flag_bitsILi16EEENSU_INS5_IJNSA_ILi8EEESG_EEENS5_IJSG_SC_EEEEEEEvNS4_8identityENS4_23SM90_TMA_LOAD_MULTICASTES1C_vS1D_EENS_8epilogue10collective6detail29Sm90TmaWarpSpecializedAdapterINS1H_15DefaultEpilogueISJ_SK_SK_NS1G_6thread17LinearCombinationISJ_Li1EffLNS1L_9ScaleType4KindE0ELNS_15FloatRoundStyleE2ESJ_EENS1_15EpilogueDefaultEEEEEvvEEEEvNT_6ParamsE:
[----:B------:R-:W0:Y:S01]  /*0000*/  LDC R1, c[0x0][0x28] ;  /* 0x00000a00ff017b82 */ /* 0x000e220000000800 */
[----:B------:R-:W1:Y:S01]  /*0010*/  S2R R3, SR_TID.X ;  /* 0x0000000000037919 */ /* 0x000e620000002100 */
[----:B------:R-:W-:Y:S01]  /*0020*/  ELECT P0, URZ, PT ;  /* 0x00000000003f782f */ /* 0x000fe20003800000 */
[----:B------:R-:W-:Y:S01]  /*0030*/  BSSY B0, `(.L_x_0) ;  /* 0x0000014000007945 */ /* 0x000fe20003800000 */
[--C-:B-1----:R-:W-:Y:S02]  /*0040*/  SHF.R.U32.HI R0, RZ, 0x5, R3.reuse ;  /* 0x00000005ff007819 */ /* 0x102fe40000011603 */
[----:B------:R-:W-:-:S03]  /*0050*/  SHF.R.U32.HI R5, RZ, 0x7, R3 ;  /* 0x00000007ff057819 */ /* 0x000fc60000011603 */
[----:B------:R-:W1:Y:S02]  /*0060*/  SHFL.IDX PT, R2, R0, RZ, 0x1f ;  /* 0x00001fff00027589 */ /* 0x000e6400000e0000 */
[----:B-1----:R-:W-:Y:S02]  /*0070*/  R2UR UR6, R2 ;  /* 0x00000000020672ca */ /* 0x002fe400000e0000 */
[----:B------:R1:W2:Y:S11]  /*0080*/  SHFL.IDX PT, R2, R5, RZ, 0x1f ;  /* 0x00001fff05027589 */ /* 0x0002b600000e0000 */
[----:B------:R-:W-:-:S02]  /*0090*/  USHF.R.S32.HI UR4, URZ, 0x1f, UR6 ;  /* 0x0000001f3f047899 */ /* 0x000fc40008011406 */
[----:B------:R-:W-:Y:S02]  /*00a0*/  ISETP.NE.OR P0, PT, RZ, UR6, !P0 ;  /* 0x00000006ff007c0c */ /* 0x000fe4000c705670 */
[----:B------:R-:W-:-:S04]  /*00b0*/  ULEA.HI UR4, UR4, UR6, URZ, 0x2 ;  /* 0x0000000604047291 */ /* 0x000fc8000f8f103f */
[----:B------:R-:W-:-:S04]  /*00c0*/  ULOP3.LUT UR4, UR4, 0xfffffffc, URZ, 0xc0, !UPT ;  /* 0xfffffffc04047892 */ /* 0x000fc8000f8ec03f */
[----:B------:R-:W-:-:S03]  /*00d0*/  UIADD3 UR6, UR6, -UR4, URZ ;  /* 0x8000000406067290 */ /* 0x000fc6000fffe03f */
[----:B012---:R-:W-:Y:S09]  /*00e0*/  @P0 BRA `(.L_x_1) ;  /* 0x0000000000200947 */ /* 0x007ff20003800000 */
[----:B------:R-:W-:Y:S02]  /*00f0*/  ULDC.64 UR4, c[0x0][0x198] ;  /* 0x0000660000047ab9 */ /* 0x000fe40000000a00 */
[----:B------:R-:W-:Y:S02]  /*0100*/  UIADD3 UR8, UP0, UR4, 0xf0, URZ ;  /* 0x000000f004087890 */ /* 0x000fe4000ff1e03f */
[----:B------:R-:W-:Y:S02]  /*0110*/  UIADD3 UR4, UP1, UR4, 0x1f0, URZ ;  /* 0x000001f004047890 */ /* 0x000fe4000ff3e03f */
[----:B------:R-:W-:Y:S02]  /*0120*/  UIADD3.X UR9, URZ, UR5, URZ, UP0, !UPT ;  /* 0x000000053f097290 */ /* 0x000fe400087fe43f */
[----:B------:R-:W-:-:S07]  /*0130*/  UIADD3.X UR5, URZ, UR5, URZ, UP1, !UPT ;  /* 0x000000053f057290 */ /* 0x000fce0008ffe43f */
[----:B------:R0:W-:Y:S02]  /*0140*/  UTMACCTL.PF [UR8] ;  /* 0x00000000080079b9 */ /* 0x0001e40008040000 */
[----:B------:R0:W-:Y:S02]  /*0150*/  UTMACCTL.PF [UR4] ;  /* 0x00000000040079b9 */ /* 0x0001e40008040000 */
[----:B0-----:R-:W-:Y:S01]  /*0160*/  NOP ;  /* 0x0000000000007918 */ /* 0x001fe20000000000 */
.L_x_1:
[----:B------:R-:W-:Y:S05]  /*0170*/  BSYNC B0 ;  /* 0x0000000000007941 */ /* 0x000fea0003800000 */
.L_x_0:
[----:B------:R-:W0:Y:S01]  /*0180*/  SHFL.IDX PT, R6, R0, RZ, 0x1f ;  /* 0x00001fff00067589 */ /* 0x000e2200000e0000 */
[----:B------:R-:W-:Y:S01]  /*0190*/  R2UR UR19, R2 ;  /* 0x00000000021372ca */ /* 0x000fe200000e0000 */
[----:B------:R-:W-:-:S04]  /*01a0*/  UISETP.NE.AND UP0, UPT, UR6, 0x3, UPT ;  /* 0x000000030600788c */ /* 0x000fc8000bf05270 */
[----:B------:R-:W-:-:S08]  /*01b0*/  UISETP.EQ.OR UP0, UPT, UR6, URZ, !UP0 ;  /* 0x0000003f0600728c */ /* 0x000fd0000c702670 */
[----:B------:R-:W-:Y:S02]  /*01c0*/  UIADD3 UR14, UR19, -0x1, URZ ;  /* 0xffffffff130e7890 */ /* 0x000fe4000fffe03f */
[----:B------:R-:W-:Y:S02]  /*01d0*/  UISETP.EQ.AND UP0, UPT, UR19, URZ, UP0 ;  /* 0x0000003f1300728c */ /* 0x000fe40008702270 */
[----:B------:R-:W-:Y:S02]  /*01e0*/  UISETP.GE.U32.AND UP1, UPT, UR14, 0x2, UPT ;  /* 0x000000020e00788c */ /* 0x000fe4000bf26070 */
[----:B------:R-:W-:Y:S01]  /*01f0*/  USEL UR36, URZ, 0x1, !UP0 ;  /* 0x000000013f247887 */ /* 0x000fe2000c000000 */
[----:B0-----:R-:W-:-:S03]  /*0200*/  ISETP.NE.AND P0, PT, R6, RZ, PT ;  /* 0x000000ff0600720c */ /* 0x001fc60003f05270 */
[----:B------:R-:W-:-:S10]  /*0210*/  USEL UR36, UR36, 0x2, UP1 ;  /* 0x0000000224247887 */ /* 0x000fd40008800000 */
[----:B------:R-:W-:Y:S05]  /*0220*/  @P0 BRA `(.L_x_2) ;  /* 0x0000000000840947 */ /* 0x000fea0003800000 */
[----:B------:R-:W-:Y:S01]  /*0230*/  ELECT P0, URZ, PT ;  /* 0x00000000003f782f */ /* 0x000fe20003800000 */
[----:B------:R-:W-:-:S12]  /*0240*/  BSSY B0, `(.L_x_2) ;  /* 0x000001f000007945 */ /* 0x000fd80003800000 */
[----:B------:R-:W-:Y:S05]  /*0250*/  @!P0 BRA `(.L_x_3) ;  /* 0x0000000000748947 */ /* 0x000fea0003800000 */
[----:B------:R-:W0:Y:S01]  /*0260*/  S2UR UR7, SR_CgaCtaId ;  /* 0x00000000000779c3 */ /* 0x000e220000008800 */
[----:B------:R-:W-:Y:S01]  /*0270*/  UMOV UR4, 0x400 ;  /* 0x0000040000047882 */ /* 0x000fe20000000000 */
[----:B------:R-:W-:Y:S01]  /*0280*/  UMOV UR5, 0x1 ;  /* 0x0000000100057882 */ /* 0x000fe20000000000 */
[----:B------:R-:W-:Y:S02]  /*0290*/  UMOV UR8, 0x2 ;  /* 0x0000000200087882 */ /* 0x000fe40000000000 */
[----:B------:R-:W-:-:S04]  /*02a0*/  UIADD3 UR8, -UR8, 0x100000, URZ ;  /* 0x0010000008087890 */ /* 0x000fc8000fffe13f */
[----:B------:R-:W-:Y:S02]  /*02b0*/  USHF.L.U32 UR9, UR8, 0xb, URZ ;  /* 0x0000000b08097899 */ /* 0x000fe4000800063f */
[----:B------:R-:W-:Y:S02]  /*02c0*/  USHF.L.U32 UR8, UR8, 0x1, URZ ;  /* 0x0000000108087899 */ /* 0x000fe4000800063f */
[----:B0-----:R-:W-:Y:S02]  /*02d0*/  ULEA UR7, UR7, UR4, 0x18 ;  /* 0x0000000407077291 */ /* 0x001fe4000f8ec03f */
[----:B------:R-:W-:-:S04]  /*02e0*/  UIADD3 UR4, -UR5, 0x100000, URZ ;  /* 0x0010000005047890 */ /* 0x000fc8000fffe13f */
[----:B------:R-:W-:Y:S02]  /*02f0*/  USHF.L.U32 UR5, UR4, 0xb, URZ ;  /* 0x0000000b04057899 */ /* 0x000fe4000800063f */
[----:B------:R-:W-:Y:S01]  /*0300*/  USHF.L.U32 UR4, UR4, 0x1, URZ ;  /* 0x0000000104047899 */ /* 0x000fe2000800063f */
[----:B------:R-:W0:Y:S11]  /*0310*/  FENCE.VIEW.ASYNC.S ;  /* 0x00000000000073c6 */ /* 0x000e360000000000 */
[----:B0-----:R0:W1:Y:S01]  /*0320*/  SYNCS.EXCH.64 URZ, [UR7], UR4 ;  /* 0x00000004073f75b2 */ /* 0x0010620008000100 */
[----:B------:R0:W2:Y:S01]  /*0330*/  SYNCS.EXCH.64 URZ, [UR7+0x40], UR8 ;  /* 0x00004008073f75b2 */ /* 0x0000a20008000100 */
[----:B------:R0:W3:Y:S01]  /*0340*/  SYNCS.EXCH.64 URZ, [UR7+0x8], UR4 ;  /* 0x00000804073f75b2 */ /* 0x0000e20008000100 */
[----:B------:R0:W4:Y:S01]  /*0350*/  SYNCS.EXCH.64 URZ, [UR7+0x48], UR8 ;  /* 0x00004808073f75b2 */ /* 0x0001220008000100 */
[----:B------:R0:W0:Y:S01]  /*0360*/  SYNCS.EXCH.64 URZ, [UR7+0x10], UR4 ;  /* 0x00001004073f75b2 */ /* 0x0000220008000100 */
        /* <DEDUP_REMOVED lines=11> */
[----:B------:R-:W-:Y:S01]  /*0420*/  NOP ;  /* 0x0000000000007918 */ /* 0x000fe20000000000 */
.L_x_3:
[----:B0-----:R-:W-:Y:S05]  /*0430*/  BSYNC B0 ;  /* 0x0000000000007941 */ /* 0x001fea0003800000 */
.L_x_2:
[----:B------:R-:W0:Y:S01]  /*0440*/  S2UR UR15, SR_CTAID.X ;  /* 0x00000000000f79c3 */ /* 0x000e220000002500 */
[----:B------:R-:W-:Y:S01]  /*0450*/  SHF.R.S32.HI R2, RZ, 0x1f, R3 ;  /* 0x0000001fff027819 */ /* 0x000fe20000011403 */
[----:B------:R-:W5:Y:S01]  /*0460*/  SHFL.IDX PT, R7, R0, RZ, 0x1f ;  /* 0x00001fff00077589 */ /* 0x000f6200000e0000 */
[----:B------:R-:W-:Y:S02]  /*0470*/  ELECT P0, URZ, PT ;  /* 0x00000000003f782f */ /* 0x000fe40003800000 */
[----:B------:R-:W-:Y:S01]  /*0480*/  SHF.R.S32.HI R11, RZ, 0x1f, R6 ;  /* 0x0000001fff0b7819 */ /* 0x000fe20000011406 */
[----:B------:R-:W-:Y:S01]  /*0490*/  ULDC UR4, c[0x0][0x150] ;  /* 0x0000540000047ab9 */ /* 0x000fe20000000800 */
[----:B------:R-:W-:Y:S01]  /*04a0*/  LEA.HI R2, R2, R3, RZ, 0x7 ;  /* 0x0000000302027211 */ /* 0x000fe200078f38ff */
[----:B------:R-:W1:Y:S01]  /*04b0*/  SHFL.IDX PT, R8, R0, RZ, 0x1f ;  /* 0x00001fff00087589 */ /* 0x000e6200000e0000 */
[----:B------:R-:W2:Y:S01]  /*04c0*/  S2UR UR8, SR_CTAID.Y ;  /* 0x00000000000879c3 */ /* 0x000ea20000002600 */
[----:B------:R-:W-:-:S02]  /*04d0*/  ELECT P1, URZ, PT ;  /* 0x00000000003f782f */ /* 0x000fc40003820000 */
[----:B------:R-:W-:Y:S01]  /*04e0*/  LOP3.LUT R2, R2, 0xffffff80, RZ, 0xc0, !PT ;  /* 0xffffff8002027812 */ /* 0x000fe200078ec0ff */
[----:B------:R-:W-:Y:S01]  /*04f0*/  ULDC UR7, c[0x0][0x144] ;  /* 0x0000510000077ab9 */ /* 0x000fe20000000800 */
[----:B------:R-:W-:Y:S01]  /*0500*/  LEA.HI R11, R11, R6, RZ, 0x2 ;  /* 0x000000060b0b7211 */ /* 0x000fe200078f10ff */
[----:B------:R-:W-:Y:S01]  /*0510*/  UMOV UR18, 0x80 ;  /* 0x0000008000127882 */ /* 0x000fe20000000000 */
[----:B------:R-:W-:Y:S01]  /*0520*/  NOP ;  /* 0x0000000000007918 */ /* 0x000fe20000000000 */
[----:B------:R-:W-:Y:S01]  /*0530*/  IMAD.IADD R4, R3, 0x1, -R2 ;  /* 0x0000000103047824 */ /* 0x000fe200078e0a02 */
[----:B------:R-:W-:Y:S01]  /*0540*/  LOP3.LUT R11, R11, 0x3ffffffc, RZ, 0xc0, !PT ;  /* 0x3ffffffc0b0b7812 */ /* 0x000fe200078ec0ff */
[----:B------:R-:W-:Y:S01]  /*0550*/  NOP ;  /* 0x0000000000007918 */ /* 0x000fe20000000000 */
[----:B------:R-:W-:Y:S01]  /*0560*/  ULDC UR17, c[0x0][0x148] ;  /* 0x0000520000117ab9 */ /* 0x000fe20000000800 */
[----:B------:R-:W-:Y:S01]  /*0570*/  IMAD.MOV.U32 R23, RZ, RZ, 0x1 ;  /* 0x00000001ff177424 */ /* 0x000fe200078e00ff */
[----:B------:R-:W-:Y:S01]  /*0580*/  SHF.R.S32.HI R9, RZ, 0x1f, R4 ;  /* 0x0000001fff097819 */ /* 0x000fe20000011404 */
[----:B------:R-:W-:Y:S01]  /*0590*/  IMAD.IADD R11, R6, 0x1, -R11 ;  /* 0x00000001060b7824 */ /* 0x000fe200078e0a0b */
[----:B------:R-:W3:Y:S01]  /*05a0*/  SHFL.IDX PT, R5, R5, RZ, 0x1f ;  /* 0x00001fff05057589 */ /* 0x000ee200000e0000 */
[----:B------:R-:W-:-:S02]  /*05b0*/  ISETP.NE.AND P2, PT, RZ, UR19, PT ;  /* 0x00000013ff007c0c */ /* 0x000fc4000bf45270 */
[----:B0-----:R-:W-:Y:S02]  /*05c0*/  I2FP.F32.U32 R10, UR15 ;  /* 0x0000000f000a7c45 */ /* 0x001fe40008201000 */
[----:B------:R-:W-:Y:S02]  /*05d0*/  LEA.HI R2, R9, R4, RZ, 0x3 ;  /* 0x0000000409027211 */ /* 0x000fe400078f18ff */
[----:B-----5:R-:W-:Y:S01]  /*05e0*/  ISETP.NE.OR P0, PT, R7, RZ, !P0 ;  /* 0x000000ff0700720c */ /* 0x020fe20004705670 */
[----:B------:R-:W-:Y:S01]  /*05f0*/  FMUL R10, R10, UR4 ;  /* 0x000000040a0a7c20 */ /* 0x000fe20008400000 */
[--C-:B------:R-:W-:Y:S01]  /*0600*/  SHF.R.S32.HI R7, RZ, 0x3, R2.reuse ;  /* 0x00000003ff077819 */ /* 0x100fe20000011402 */
[----:B------:R-:W-:Y:S01]  /*0610*/  ULDC UR4, c[0x0][0x154] ;  /* 0x0000550000047ab9 */ /* 0x000fe20000000800 */
[----:B------:R-:W-:Y:S02]  /*0620*/  SHF.R.S32.HI R2, RZ, 0x1f, R2 ;  /* 0x0000001fff027819 */ /* 0x000fe40000011402 */
[----:B-1----:R-:W-:Y:S01]  /*0630*/  ISETP.NE.OR P1, PT, R8, RZ, !P1 ;  /* 0x000000ff0800720c */ /* 0x002fe20004f25670 */
[----:B------:R-:W0:Y:S01]  /*0640*/  F2I.U32.TRUNC.NTZ R10, R10 ;  /* 0x0000000a000a7305 */ /* 0x000e22000020f000 */
[----:B------:R-:W-:-:S02]  /*0650*/  LEA.HI R2, R2, R7, RZ, 0x2 ;  /* 0x0000000702027211 */ /* 0x000fc400078f10ff */
[----:B--2---:R-:W-:Y:S02]  /*0660*/  I2FP.F32.U32 R0, UR8 ;  /* 0x0000000800007c45 */ /* 0x004fe40008201000 */
[----:B------:R-:W-:Y:S01]  /*0670*/  LOP3.LUT R2, R2, 0xfffffffc, RZ, 0xc0, !PT ;  /* 0xfffffffc02027812 */ /* 0x000fe200078ec0ff */
[----:B------:R-:W-:Y:S02]  /*0680*/  VOTEU.ALL UP0, P0 ;  /* 0x00000000003f7886 */ /* 0x000fe40000000000 */
[----:B------:R-:W-:Y:S02]  /*0690*/  FMUL R6, R0, UR4 ;  /* 0x0000000400067c20 */ /* 0x000fe40008400000 */
[----:B------:R-:W-:Y:S01]  /*06a0*/  IMAD.IADD R2, R7, 0x1, -R2 ;  /* 0x0000000107027824 */ /* 0x000fe200078e0a02 */
[----:B------:R-:W1:Y:S01]  /*06b0*/  @!UP0 S2UR UR11, SR_CgaCtaId ;  /* 0x00000000000b89c3 */ /* 0x000e620000008800 */
[----:B------:R-:W-:Y:S01]  /*06c0*/  VOTEU.ALL UP1, P1 ;  /* 0x00000000003f7886 */ /* 0x000fe20000820000 */
[----:B------:R-:W-:Y:S01]  /*06d0*/  @!UP0 UMOV UR10, 0x400 ;  /* 0x00000400000a8882 */ /* 0x000fe20000000000 */
[----:B------:R-:W-:Y:S01]  /*06e0*/  IMAD R2, R11, 0x4, R2 ;  /* 0x000000040b027824 */ /* 0x000fe200078e0202 */
[----:B0-----:R-:W-:Y:S01]  /*06f0*/  R2UR UR4, R10 ;  /* 0x000000000a0472ca */ /* 0x001fe200000e0000 */
[----:B------:R-:W0:Y:S01]  /*0700*/  F2I.U32.TRUNC.NTZ R6, R6 ;  /* 0x0000000600067305 */ /* 0x000e22000020f000 */
[----:B------:R-:W-:Y:S01]  /*0710*/  @!UP1 UMOV UR13, 0x400 ;  /* 0x00000400000d9882 */ /* 0x000fe20000000000 */
[C---:B------:R-:W-:Y:S01]  /*0720*/  IMAD.SHL.U32 R7, R2.reuse, 0x4, RZ ;  /* 0x0000000402077824 */ /* 0x040fe200078e00ff */
[----:B------:R-:W-:Y:S01]  /*0730*/  LEA.HI R0, R2, R2, RZ, 0x1 ;  /* 0x0000000202007211 */ /* 0x000fe200078f08ff */
[----:B------:R-:W2:Y:S01]  /*0740*/  @!UP1 S2UR UR16, SR_CgaCtaId ;  /* 0x00000000001099c3 */ /* 0x000ea20000008800 */
[----:B------:R-:W-:Y:S01]  /*0750*/  VOTEU.ALL UP2, P1 ;  /* 0x00000000003f7886 */ /* 0x000fe20000840000 */
[----:B------:R-:W-:Y:S01]  /*0760*/  VOTEU.ALL UP3, P1 ;  /* 0x00000000003f7886 */ /* 0x000fe20000860000 */
[----:B------:R-:W-:Y:S01]  /*0770*/  LOP3.LUT R11, R0, 0xfffffffe, RZ, 0xc0, !PT ;  /* 0xfffffffe000b7812 */ /* 0x000fe200078ec0ff */
[----:B------:R-:W-:Y:S01]  /*0780*/  VOTEU.ALL UP4, P1 ;  /* 0x00000000003f7886 */ /* 0x000fe20000880000 */
[----:B------:R-:W-:Y:S01]  /*0790*/  LOP3.LUT R22, R2, 0xc, R7, 0x78, !PT ;  /* 0x0000000c02167812 */ /* 0x000fe200078e7807 */
[----:B------:R-:W-:-:S02]  /*07a0*/  VOTEU.ALL UP5, P1 ;  /* 0x00000000003f7886 */ /* 0x000fc400008a0000 */
[----:B------:R-:W-:Y:S01]  /*07b0*/  IMAD.IADD R11, R2, 0x1, -R11 ;  /* 0x00000001020b7824 */ /* 0x000fe200078e0a0b */
[----:B------:R-:W-:Y:S01]  /*07c0*/  UIADD3 UR4, -UR4, URZ, URZ ;  /* 0x0000003f04047290 */ /* 0x000fe2000fffe13f */
[----:B------:R-:W5:Y:S01]  /*07d0*/  LDC R2, c[0x0][0x140] ;  /* 0x00005000ff027b82 */ /* 0x000f620000000800 */
[----:B0-----:R-:W-:Y:S02]  /*07e0*/  R2UR UR9, R6 ;  /* 0x00000000060972ca */ /* 0x001fe400000e0000 */
[----:B------:R-:W-:Y:S02]  /*07f0*/  UIMAD UR7, UR7, UR4, UR15 ;  /* 0x00000004070772a4 */ /* 0x000fe4000f8e020f */
[----:B-1----:R-:W-:Y:S01]  /*0800*/  @!UP0 ULEA UR12, UR11, UR10, 0x18 ;  /* 0x0000000a0b0c8291 */ /* 0x002fe2000f8ec03f */
[----:B------:R-:W-:Y:S01]  /*0810*/  UMOV UR4, 0x20 ;  /* 0x0000002000047882 */ /* 0x000fe20000000000 */
[----:B------:R-:W-:-:S04]  /*0820*/  @!UP1 UIADD3 UR10, -UR18, 0x100000, URZ ;  /* 0x00100000120a9890 */ /* 0x000fc8000fffe13f */
[----:B------:R-:W-:Y:S02]  /*0830*/  @!UP1 USHF.L.U32 UR11, UR10, 0xb, URZ ;  /* 0x0000000b0a0b9899 */ /* 0x000fe4000800063f */
[----:B------:R-:W-:Y:S01]  /*0840*/  @!UP1 USHF.L.U32 UR10, UR10, 0x1, URZ ;  /* 0x000000010a0a9899 */ /* 0x000fe2000800063f */
[----:B------:R-:W-:Y:S01]  /*0850*/  ISETP.NE.AND P3, PT, R11, UR7, PT ;  /* 0x000000070b007c0c */ /* 0x000fe2000bf65270 */
[----:B------:R-:W-:-:S04]  /*0860*/  @!UP0 UIADD3 UR4, -UR4, 0x100000, URZ ;  /* 0x0010000004048890 */ /* 0x000fc8000fffe13f */
[----:B------:R-:W-:Y:S02]  /*0870*/  @!UP0 USHF.L.U32 UR5, UR4, 0xb, URZ ;  /* 0x0000000b04058899 */ /* 0x000fe4000800063f */
[----:B------:R-:W-:Y:S01]  /*0880*/  @!UP0 USHF.L.U32 UR4, UR4, 0x1, URZ ;  /* 0x0000000104048899 */ /* 0x000fe2000800063f */
[----:B------:R-:W-:Y:S01]  /*0890*/  VOTEU.ALL UP0, P0 ;  /* 0x00000000003f7886 */ /* 0x000fe20000000000 */
[----:B--2---:R-:W-:Y:S01]  /*08a0*/  @!UP1 ULEA UR13, UR16, UR13, 0x18 ;  /* 0x0000000d100d9291 */ /* 0x004fe2000f8ec03f */
[----:B------:R-:W-:Y:S01]  /*08b0*/  VOTEU.ALL UP1, P0 ;  /* 0x00000000003f7886 */ /* 0x000fe20000020000 */
[----:B------:R-:W-:Y:S01]  /*08c0*/  UIADD3 UR9, -UR9, URZ, URZ ;  /* 0x0000003f09097290 */ /* 0x000fe2000fffe13f */
[----:B------:R-:W-:Y:S01]  /*08d0*/  LOP3.LUT P0, RZ, R4, 0x7, RZ, 0xc0, !PT ;  /* 0x0000000704ff7812 */ /* 0x000fe2000780c0ff */
[----:B------:R-:W0:Y:S06]  /*08e0*/  FENCE.VIEW.ASYNC.S ;  /* 0x00000000000073c6 */ /* 0x000e2c0000000000 */
[----:B0-----:R-:W0:Y:S01]  /*08f0*/  @!UP0 SYNCS.EXCH.64 URZ, [UR12+0xb0], UR4 ;  /* 0x0000b0040c3f85b2 */ /* 0x001e220008000100 */
[----:B------:R-:W-:-:S02]  /*0900*/  @P3 LEA.HI R0, R22, R22, RZ, 0x1 ;  /* 0x0000001616003211 */ /* 0x000fc400078f08ff */
[----:B-----5:R-:W-:Y:S02]  /*0910*/  ISETP.EQ.U32.AND P1, PT, R2, 0x1, PT ;  /* 0x000000010200780c */ /* 0x020fe40003f22070 */
[----:B------:R-:W-:Y:S02]  /*0920*/  @P3 SHF.R.S32.HI R0, RZ, 0x1, R0 ;  /* 0x00000001ff003819 */ /* 0x000fe40000011400 */
[----:B------:R-:W-:Y:S01]  /*0930*/  ISETP.LT.U32.AND P0, PT, R22, 0x2, !P0 ;  /* 0x000000021600780c */ /* 0x000fe20004701070 */
[----:B------:R1:W2:Y:S01]  /*0940*/  @!UP1 SYNCS.EXCH.64 URZ, [UR12+0xb8], UR4 ;  /* 0x0000b8040c3f95b2 */ /* 0x0002a20008000100 */
[----:B------:R-:W-:Y:S01]  /*0950*/  NOP ;  /* 0x0000000000007918 */ /* 0x000fe20000000000 */
[----:B-1----:R-:W-:Y:S01]  /*0960*/  UIMAD UR4, UR17, UR9, UR8 ;  /* 0x00000009110472a4 */ /* 0x002fe2000f8e0208 */
[----:B------:R1:W0:Y:S05]  /*0970*/  @!UP2 SYNCS.EXCH.64 URZ, [UR13+0x90], UR10 ;  /* 0x0000900a0d3fa5b2 */ /* 0x00022a0008000100 */
[----:B------:R-:W-:-:S02]  /*0980*/  @P3 ISETP.NE.AND P4, PT, R0, UR4, PT ;  /* 0x0000000400003c0c */ /* 0x000fc4000bf85270 */
[----:B------:R-:W-:Y:S02]  /*0990*/  SEL R0, RZ, 0x1, !P0 ;  /* 0x00000001ff007807 */ /* 0x000fe40004000000 */
[----:B------:R-:W-:-:S04]  /*09a0*/  @P3 SEL R23, RZ, 0x1, P4 ;  /* 0x00000001ff173807 */ /* 0x000fc80002000000 */
[----:B------:R-:W-:Y:S01]  /*09b0*/  LOP3.LUT R23, R23, R0, RZ, 0xc0, !PT ;  /* 0x0000000017177212 */ /* 0x000fe200078ec0ff */
[----:B------:R1:W0:Y:S01]  /*09c0*/  @!UP3 SYNCS.EXCH.64 URZ, [UR13+0x98], UR10 ;  /* 0x0000980a0d3fb5b2 */ /* 0x0002220008000100 */
[----:B------:R1:W0:Y:S01]  /*09d0*/  @!UP4 SYNCS.EXCH.64 URZ, [UR13+0xa0], UR10 ;  /* 0x0000a00a0d3fc5b2 */ /* 0x0002220008000100 */
[----:B------:R1:W0:Y:S01]  /*09e0*/  @!UP5 SYNCS.EXCH.64 URZ, [UR13+0xa8], UR10 ;  /* 0x0000a80a0d3fd5b2 */ /* 0x0002220008000100 */
[----:B------:R-:W-:Y:S01]  /*09f0*/  NOP ;  /* 0x0000000000007918 */ /* 0x000fe20000000000 */
[----:B-1-3--:R-:W-:Y:S05]  /*0a00*/  @!P1 BRA `(.L_x_4) ;  /* 0x0000000000089947 */ /* 0x00afea0003800000 */
[----:B0-2-4-:R-:W-:Y:S01]  /*0a10*/  UCGABAR_ARV ;  /* 0x00000000000079c7 */ /* 0x015fe20008000000 */
[----:B------:R-:W-:Y:S05]  /*0a20*/  BRA `(.L_x_5) ;  /* 0x0000000000047947 */ /* 0x000fea0003800000 */
.L_x_4:
[----:B0-2-4-:R-:W-:Y:S01]  /*0a30*/  NOP ;  /* 0x0000000000007918 */ /* 0x015fe20000000000 */
.L_x_5:
[----:B------:R-:W-:Y:S01]  /*0a40*/  ULDC.64 UR4, c[0x0][0x598] ;  /* 0x0001660000047ab9 */ /* 0x000fe20000000a00 */
[----:B------:R-:W-:Y:S01]  /*0a50*/  ULDC.64 UR50, c[0x0][0x208] ;  /* 0x0000820000327ab9 */ /* 0x000fe20000000a00 */
[----:B------:R-:W-:-:S04]  /*0a60*/  ISETP.NE.U32.AND P0, PT, RZ, UR4, PT ;  /* 0x00000004ff007c0c */ /* 0x000fc8000bf05070 */
[----:B------:R-:W-:-:S13]  /*0a70*/  ISETP.NE.AND.EX P0, PT, RZ, UR5, PT, P0 ;  /* 0x00000005ff007c0c */ /* 0x000fda000bf05300 */
[----:B------:R-:W-:Y:S05]  /*0a80*/  @!P0 BRA `(.L_x_6) ;  /* 0x00000000001c8947 */ /* 0x000fea0003800000 */
[----:B------:R-:W0:Y:S02]  /*0a90*/  LDC.64 R6, c[0x0][0x598] ;  /* 0x00016600ff067b82 */ /* 0x000e240000000a00 */
[----:B0-----:R-:W2:Y:S02]  /*0aa0*/  LDG.E.64 R6, desc[UR50][R6.64] ;  /* 0x0000003206067981 */ /* 0x001ea4000c1e1b00 */
[----:B--2---:R-:W-:-:S04]  /*0ab0*/  ISETP.NE.U32.AND P0, PT, R6, RZ, PT ;  /* 0x000000ff0600720c */ /* 0x004fc80003f05070 */
[----:B------:R-:W-:-:S13]  /*0ac0*/  ISETP.NE.AND.EX P0, PT, R7, RZ, PT, P0 ;  /* 0x000000ff0700720c */ /* 0x000fda0003f05300 */
[----:B------:R-:W-:Y:S05]  /*0ad0*/  @!P0 BRA `(.L_x_6) ;  /* 0x0000000000088947 */ /* 0x000fea0003800000 */
[----:B------:R0:W5:Y:S01]  /*0ae0*/  LD.E R104, desc[UR50][R6.64] ;  /* 0x0000003206687980 */ /* 0x000162000c101900 */
[----:B------:R-:W-:Y:S05]  /*0af0*/  BRA `(.L_x_7) ;  /* 0x0000000000247947 */ /* 0x000fea0003800000 */
.L_x_6:
[----:B------:R-:W-:Y:S02]  /*0b00*/  ULDC.64 UR4, c[0x0][0x588] ;  /* 0x0001620000047ab9 */ /* 0x000fe40000000a00 */
[----:B------:R-:W-:-:S04]  /*0b10*/  ISETP.NE.U32.AND P0, PT, RZ, UR4, PT ;  /* 0x00000004ff007c0c */ /* 0x000fc8000bf05070 */
[----:B------:R-:W-:-:S13]  /*0b20*/  ISETP.NE.AND.EX P0, PT, RZ, UR5, PT, P0 ;  /* 0x00000005ff007c0c */ /* 0x000fda000bf05300 */
[----:B------:R-:W-:Y:S05]  /*0b30*/  @!P0 BRA `(.L_x_8) ;  /* 0x00000000000c8947 */ /* 0x000fea0003800000 */
[----:B------:R-:W0:Y:S02]  /*0b40*/  LDC.64 R104, c[0x0][0x588] ;  /* 0x00016200ff687b82 */ /* 0x000e240000000a00 */
[----:B0-----:R1:W5:Y:S01]  /*0b50*/  LDG.E R104, desc[UR50][R104.64] ;  /* 0x0000003268687981 */ /* 0x001362000c1e1900 */
[----:B------:R-:W-:Y:S05]  /*0b60*/  BRA `(.L_x_7) ;  /* 0x0000000000087947 */ /* 0x000fea0003800000 */
.L_x_8:
[----:B------:R-:W-:Y:S02]  /*0b70*/  ULDC UR4, c[0x0][0x580] ;  /* 0x0001600000047ab9 */ /* 0x000fe40000000800 */
[----:B------:R-:W-:-:S07]  /*0b80*/  IMAD.U32 R104, RZ, RZ, UR4 ;  /* 0x00000004ff687e24 */ /* 0x000fce000f8e00ff */
.L_x_7:
[----:B------:R-:W-:Y:S02]  /*0b90*/  ULDC.64 UR4, c[0x0][0x5a0] ;  /* 0x0001680000047ab9 */ /* 0x000fe40000000a00 */
[----:B------:R-:W-:-:S04]  /*0ba0*/  ISETP.NE.U32.AND P0, PT, RZ, UR4, PT ;  /* 0x00000004ff007c0c */ /* 0x000fc8000bf05070 */
[----:B------:R-:W-:-:S13]  /*0bb0*/  ISETP.NE.AND.EX P0, PT, RZ, UR5, PT, P0 ;  /* 0x00000005ff007c0c */ /* 0x000fda000bf05300 */
[----:B------:R-:W-:Y:S05]  /*0bc0*/  @!P0 BRA `(.L_x_9) ;  /* 0x00000000001c8947 */ /* 0x000fea0003800000 */
[----:B0-----:R-:W0:Y:S02]  /*0bd0*/  LDC.64 R6, c[0x0][0x5a0] ;  /* 0x00016800ff067b82 */ /* 0x001e240000000a00 */
[----:B0-----:R-:W2:Y:S02]  /*0be0*/  LDG.E.64 R6, desc[UR50][R6.64] ;  /* 0x0000003206067981 */ /* 0x001ea4000c1e1b00 */
[----:B--2---:R-:W-:-:S04]  /*0bf0*/  ISETP.NE.U32.AND P0, PT, R6, RZ, PT ;  /* 0x000000ff0600720c */ /* 0x004fc80003f05070 */
[----:B------:R-:W-:-:S13]  /*0c00*/  ISETP.NE.AND.EX P0, PT, R7, RZ, PT, P0 ;  /* 0x000000ff0700720c */ /* 0x000fda0003f05300 */
[----:B------:R-:W-:Y:S05]  /*0c10*/  @!P0 BRA `(.L_x_9) ;  /* 0x0000000000088947 */ /* 0x000fea0003800000 */
[----:B-1----:R0:W5:Y:S01]  /*0c20*/  LD.E R105, desc[UR50][R6.64] ;  /* 0x0000003206697980 */ /* 0x002162000c101900 */
[----:B------:R-:W-:Y:S05]  /*0c30*/  BRA `(.L_x_10) ;  /* 0x0000000000247947 */ /* 0x000fea0003800000 */
.L_x_9:
[----:B------:R-:W-:Y:S02]  /*0c40*/  ULDC.64 UR4, c[0x0][0x590] ;  /* 0x0001640000047ab9 */ /* 0x000fe40000000a00 */
[----:B------:R-:W-:-:S04]  /*0c50*/  ISETP.NE.U32.AND P0, PT, RZ, UR4, PT ;  /* 0x00000004ff007c0c */ /* 0x000fc8000bf05070 */
[----:B------:R-:W-:-:S13]  /*0c60*/  ISETP.NE.AND.EX P0, PT, RZ, UR5, PT, P0 ;  /* 0x00000005ff007c0c */ /* 0x000fda000bf05300 */
[----:B------:R-:W-:Y:S05]  /*0c70*/  @!P0 BRA `(.L_x_11) ;  /* 0x00000000000c8947 */ /* 0x000fea0003800000 */
[----:B0-----:R-:W1:Y:S02]  /*0c80*/  LDC.64 R6, c[0x0][0x590] ;  /* 0x00016400ff067b82 */ /* 0x001e640000000a00 */
[----:B-1----:R1:W5:Y:S01]  /*0c90*/  LDG.E R105, desc[UR50][R6.64] ;  /* 0x0000003206697981 */ /* 0x002362000c1e1900 */
[----:B------:R-:W-:Y:S05]  /*0ca0*/  BRA `(.L_x_10) ;  /* 0x0000000000087947 */ /* 0x000fea0003800000 */
.L_x_11:
[----:B------:R-:W-:Y:S02]  /*0cb0*/  ULDC UR4, c[0x0][0x584] ;  /* 0x0001610000047ab9 */ /* 0x000fe40000000800 */
[----:B-1----:R-:W-:-:S07]  /*0cc0*/  IMAD.U32 R105, RZ, RZ, UR4 ;  /* 0x00000004ff697e24 */ /* 0x002fce000f8e00ff */
.L_x_10:
[----:B------:R-:W-:Y:S01]  /*0cd0*/  ULDC UR4, c[0x0][0x65c] ;  /* 0x0001970000047ab9 */ /* 0x000fe20000000800 */
[----:B01----:R-:W0:Y:S01]  /*0ce0*/  LDC.64 R6, c[0x0][0x650] ;  /* 0x00019400ff067b82 */ /* 0x003e220000000a00 */
[----:B------:R-:W-:Y:S01]  /*0cf0*/  UISETP.NE.AND UP2, UPT, UR4, 0x1, UPT ;  /* 0x000000010400788c */ /* 0x000fe2000bf45270 */
[----:B------:R-:W-:Y:S01]  /*0d00*/  IMAD.MOV.U32 R18, RZ, RZ, -0x1 ;  /* 0xffffffffff127424 */ /* 0x000fe200078e00ff */
[----:B------:R-:W-:Y:S01]  /*0d10*/  UISETP.NE.AND UP0, UPT, UR19, 0x2, UPT ;  /* 0x000000021300788c */ /* 0x000fe2000bf05270 */
[----:B------:R-:W-:Y:S01]  /*0d20*/  IMAD.MOV.U32 R2, RZ, RZ, -0x1 ;  /* 0xffffffffff027424 */ /* 0x000fe200078e00ff */
[----:B------:R-:W-:Y:S01]  /*0d30*/  UP2UR UR38, UPR, URZ, 0x4 ;  /* 0x000000043f267883 */ /* 0x000fe20008000000 */
[----:B------:R-:W-:-:S06]  /*0d40*/  IMAD.MOV.U32 R19, RZ, RZ, -0x1 ;  /* 0xffffffffff137424 */ /* 0x000fcc00078e00ff */
[----:B------:R-:W-:Y:S01]  /*0d50*/  @UP2 ULDC UR12, c[0x0][0x10] ;  /* 0x00000400000c2ab9 */ /* 0x000fe20000000800 */
[----:B------:R-:W-:Y:S01]  /*0d60*/  @UP2 UMOV UR4, UR8 ;  /* 0x0000000800042c82 */ /* 0x000fe20008000000 */
[----:B------:R-:W-:Y:S01]  /*0d70*/  @UP2 UMOV UR5, URZ ;  /* 0x0000003f00052c82 */ /* 0x000fe20008000000 */
[----:B------:R-:W-:Y:S01]  /*0d80*/  @!UP2 ULDC UR16, c[0x0][0xc] ;  /* 0x000003000010aab9 */ /* 0x000fe20000000800 */
[----:B------:R-:W-:Y:S01]  /*0d90*/  @UP2 UIMAD.WIDE.U32 UR12, UR15, UR12, UR4 ;  /* 0x0000000c0f0c22a5 */ /* 0x000fe2000f8e0004 */
[----:B------:R-:W-:Y:S02]  /*0da0*/  ULDC UR10, c[0x0][0xc] ;  /* 0x00000300000a7ab9 */ /* 0x000fe40000000800 */
[----:B------:R-:W-:Y:S01]  /*0db0*/  @UP2 UMOV UR4, URZ ;  /* 0x0000003f00042c82 */ /* 0x000fe20008000000 */
[----:B------:R-:W-:Y:S01]  /*0dc0*/  UMOV UR5, URZ ;  /* 0x0000003f00057c82 */ /* 0x000fe20008000000 */
[----:B------:R-:W-:Y:S01]  /*0dd0*/  @UP2 UIADD3 UR18, UR13, UR4, URZ ;  /* 0x000000040d122290 */ /* 0x000fe2000fffe03f */
[----:B------:R-:W-:-:S02]  /*0de0*/  ULDC UR11, c[0x0][0x10] ;  /* 0x00000400000b7ab9 */ /* 0x000fc40000000800 */
[----:B------:R-:W-:Y:S01]  /*0df0*/  UMOV UR4, UR15 ;  /* 0x0000000f00047c82 */ /* 0x000fe20008000000 */
[----:B------:R-:W-:Y:S02]  /*0e00*/  UIMAD.WIDE.U32 UR10, UR10, UR11, URZ ;  /* 0x0000000b0a0a72a5 */ /* 0x000fe4000f8e003f */
[----:B------:R-:W-:Y:S01]  /*0e10*/  @!UP2 UIMAD.WIDE.U32 UR4, UR8, UR16, UR4 ;  /* 0x000000100804a2a5 */ /* 0x000fe2000f8e0004 */
[----:B------:R-:W-:Y:S02]  /*0e20*/  ULDC UR13, c[0x0][0x14] ;  /* 0x00000500000d7ab9 */ /* 0x000fe40000000800 */
[----:B------:R-:W-:Y:S02]  /*0e30*/  UIMAD.WIDE.U32 UR48, UR10, UR13, URZ ;  /* 0x0000000d0a3072a5 */ /* 0x000fe4000f8e003f */
[----:B------:R-:W-:Y:S02]  /*0e40*/  UIMAD UR37, UR11, UR13, URZ ;  /* 0x0000000d0b2572a4 */ /* 0x000fe4000f8e023f */
[----:B------:R-:W-:Y:S01]  /*0e50*/  @!UP2 UMOV UR12, UR4 ;  /* 0x00000004000cac82 */ /* 0x000fe20008000000 */
[----:B------:R-:W-:Y:S01]  /*0e60*/  @!UP2 UMOV UR18, UR5 ;  /* 0x000000050012ac82 */ /* 0x000fe20008000000 */
[----:B------:R-:W-:-:S02]  /*0e70*/  UIADD3 UR37, UR49, UR37, URZ ;  /* 0x0000002531257290 */ /* 0x000fc4000fffe03f */
[----:B------:R-:W-:-:S04]  /*0e80*/  UIADD3 UR4, UP1, UR12, UR48, URZ ;  /* 0x000000300c047290 */ /* 0x000fc8000ff3e03f */
[----:B------:R-:W-:Y:S02]  /*0e90*/  UIADD3.X UR5, UR18, UR37, URZ, UP1, !UPT ;  /* 0x0000002512057290 */ /* 0x000fe40008ffe43f */
[----:B------:R-:W-:Y:S02]  /*0ea0*/  USEL UR4, UR4, UR12, !UP0 ;  /* 0x0000000c04047287 */ /* 0x000fe4000c000000 */
[----:B------:R-:W-:-:S04]  /*0eb0*/  USEL UR5, UR5, UR18, !UP0 ;  /* 0x0000001205057287 */ /* 0x000fc8000c000000 */
[----:B0-----:R-:W-:Y:S01]  /*0ec0*/  ISETP.LE.U32.AND P0, PT, R6, UR4, PT ;  /* 0x0000000406007c0c */ /* 0x001fe2000bf03070 */
[----:B------:R-:W-:Y:S02]  /*0ed0*/  IMAD.U32 R16, RZ, RZ, UR4 ;  /* 0x00000004ff107e24 */ /* 0x000fe4000f8e00ff */
[----:B------:R-:W-:Y:S02]  /*0ee0*/  IMAD.U32 R0, RZ, RZ, UR5 ;  /* 0x00000005ff007e24 */ /* 0x000fe4000f8e00ff */
[----:B------:R-:W-:-:S03]  /*0ef0*/  IMAD.U32 R17, RZ, RZ, UR5 ;  /* 0x00000005ff117e24 */ /* 0x000fc6000f8e00ff */
[----:B------:R-:W-:Y:S02]  /*0f00*/  ISETP.GE.U32.AND.EX P0, PT, R0, R7, PT, P0 ;  /* 0x000000070000720c */ /* 0x000fe40003f06100 */
[----:B------:R-:W-:-:S11]  /*0f10*/  PRMT R0, RZ, 0x7610, R0 ;  /* 0x00007610ff007816 */ /* 0x000fd60000000000 */
[----:B------:R-:W-:Y:S05]  /*0f20*/  @P0 BRA `(.L_x_12) ;  /* 0x0000000400500947 */ /* 0x000fea0003800000 */
[----:B------:R-:W-:Y:S01]  /*0f30*/  ULDC.64 UR18, c[0x0][0x628] ;  /* 0x00018a0000127ab9 */ /* 0x000fe20000000a00 */
[C---:B------:R-:W-:Y:S01]  /*0f40*/  R2UR UR20, R16.reuse ;  /* 0x00000000101472ca */ /* 0x040fe200000e0000 */
[----:B------:R-:W-:Y:S01]  /*0f50*/  ULDC UR16, c[0x0][0x630] ;  /* 0x00018c0000107ab9 */ /* 0x000fe20000000800 */
[----:B------:R-:W-:Y:S02]  /*0f60*/  ISETP.NE.U32.AND P0, PT, RZ, UR18, PT ;  /* 0x00000012ff007c0c */ /* 0x000fe4000bf05070 */
[----:B------:R-:W-:Y:S02]  /*0f70*/  R2UR UR4, R16 ;  /* 0x00000000100472ca */ /* 0x000fe400000e0000 */
[----:B------:R-:W-:Y:S02]  /*0f80*/  ISETP.NE.AND.EX P0, PT, RZ, UR19, PT, P0 ;  /* 0x00000013ff007c0c */ /* 0x000fe4000bf05300 */
[----:B------:R-:W-:-:S11]  /*0f90*/  R2UR UR5, R17 ;  /* 0x00000000110572ca */ /* 0x000fd600000e0000 */
[----:B------:R-:W-:Y:S05]  /*0fa0*/  @!P0 BRA `(.L_x_13) ;  /* 0x0000000000308947 */ /* 0x000fea0003800000 */
[----:B------:R-:W-:Y:S01]  /*0fb0*/  R2UR UR4, R16 ;  /* 0x00000000100472ca */ /* 0x000fe200000e0000 */
[----:B------:R-:W-:Y:S01]  /*0fc0*/  ULDC UR12, c[0x0][0x634] ;  /* 0x00018d00000c7ab9 */ /* 0x000fe20000000800 */
[----:B------:R-:W-:-:S11]  /*0fd0*/  R2UR UR15, R17 ;  /* 0x00000000110f72ca */ /* 0x000fd600000e0000 */
[----:B------:R-:W-:-:S04]  /*0fe0*/  UIADD3 UR12, UP1, UR4, UR12, URZ ;  /* 0x0000000c040c7290 */ /* 0x000fc8000ff3e03f */
[----:B------:R-:W-:-:S04]  /*0ff0*/  UIADD3.X UR15, URZ, UR15, URZ, UP1, !UPT ;  /* 0x0000000f3f0f7290 */ /* 0x000fc80008ffe43f */
[----:B------:R-:W-:-:S04]  /*1000*/  UIMAD.WIDE.U32 UR4, UR15, UR18, URZ ;  /* 0x000000120f0472a5 */ /* 0x000fc8000f8e003f */
[----:B------:R-:W-:Y:S02]  /*1010*/  UIMAD.WIDE.U32 UR10, UP1, UR12, UR19, UR4 ;  /* 0x000000130c0a72a5 */ /* 0x000fe4000f820004 */
[----:B------:R-:W-:Y:S02]  /*1020*/  UIMAD.WIDE.U32 UR4, UR12, UR18, URZ ;  /* 0x000000120c0472a5 */ /* 0x000fe4000f8e003f */
[----:B------:R-:W-:Y:S02]  /*1030*/  UIADD3.X UR13, URZ, URZ, URZ, UP1, !UPT ;  /* 0x0000003f3f0d7290 */ /* 0x000fe40008ffe43f */
[----:B------:R-:W-:Y:S01]  /*1040*/  UIADD3 URZ, UP1, UR5, UR10, URZ ;  /* 0x0000000a053f7290 */ /* 0x000fe2000ff3e03f */
[----:B------:R-:W-:-:S03]  /*1050*/  UMOV UR12, UR11 ;  /* 0x0000000b000c7c82 */ /* 0x000fc60008000000 */
[----:B------:R-:W-:-:S12]  /*1060*/  UIMAD.WIDE.U32.X UR4, UR15, UR19, UR12, UP1 ;  /* 0x000000130f0472a5 */ /* 0x000fd800088e040c */
.L_x_13:
[----:B------:R-:W-:Y:S01]  /*1070*/  USHF.R.U64 UR4, UR4, UR16, UR5 ;  /* 0x0000001004047299 */ /* 0x000fe20008001205 */
[----:B------:R-:W-:Y:S01]  /*1080*/  R2UR UR11, R17 ;  /* 0x00000000110b72ca */ /* 0x000fe200000e0000 */
[----:B------:R-:W-:Y:S02]  /*1090*/  USHF.R.U32.HI UR5, URZ, UR16, UR5 ;  /* 0x000000103f057299 */ /* 0x000fe40008011605 */
[----:B------:R-:W-:Y:S01]  /*10a0*/  UIADD3 UR12, UP1, URZ, -UR4, URZ ;  /* 0x800000043f0c7290 */ /* 0x000fe2000ff3e03f */
[----:B------:R-:W-:Y:S01]  /*10b0*/  ULDC.64 UR18, c[0x0][0x620] ;  /* 0x0001880000127ab9 */ /* 0x000fe20000000a00 */
[----:B------:R-:W-:Y:S02]  /*10c0*/  UISETP.NE.AND UP2, UPT, UR38, URZ, UPT ;  /* 0x0000003f2600728c */ /* 0x000fe4000bf45270 */
[----:B------:R-:W-:Y:S01]  /*10d0*/  UIADD3.X UR5, URZ, ~UR5, URZ, UP1, !UPT ;  /* 0x800000053f057290 */ /* 0x000fe20008ffe43f */
[----:B------:R-:W-:Y:S01]  /*10e0*/  UMOV UR10, UR20 ;  /* 0x00000014000a7c82 */ /* 0x000fe20008000000 */
[----:B------:R-:W-:-:S02]  /*10f0*/  ULDC UR13, c[0x0][0x618] ;  /* 0x00018600000d7ab9 */ /* 0x000fc40000000800 */
[----:B------:R-:W-:Y:S02]  /*1100*/  UIMAD UR5, UR5, UR18, URZ ;  /* 0x00000012050572a4 */ /* 0x000fe4000f8e023f */
[----:B------:R-:W-:Y:S02]  /*1110*/  UIMAD.WIDE.U32 UR10, UR12, UR18, UR10 ;  /* 0x000000120c0a72a5 */ /* 0x000fe4000f8e000a */
[----:B------:R-:W-:Y:S02]  /*1120*/  UIMAD UR12, UR12, UR19, UR5 ;  /* 0x000000130c0c72a4 */ /* 0x000fe4000f8e0205 */
[----:B------:R-:W-:Y:S02]  /*1130*/  @UP2 UIMAD UR7, UR17, UR9, UR8 ;  /* 0x00000009110722a4 */ /* 0x000fe4000f8e0208 */
[----:B------:R-:W-:Y:S01]  /*1140*/  UIADD3 UR11, UR11, UR12, URZ ;  /* 0x0000000c0b0b7290 */ /* 0x000fe2000fffe03f */
[----:B------:R-:W-:Y:S01]  /*1150*/  ULDC.64 UR8, c[0x0][0x640] ;  /* 0x0001900000087ab9 */ /* 0x000fe20000000a00 */
[----:B------:R-:W-:-:S02]  /*1160*/  ULDC UR15, c[0x0][0x608] ;  /* 0x00018200000f7ab9 */ /* 0x000fc40000000800 */
[----:B------:R-:W-:Y:S01]  /*1170*/  USHF.R.U64 UR20, UR10, UR13, UR11 ;  /* 0x0000000d0a147299 */ /* 0x000fe2000800120b */
[----:B------:R-:W-:Y:S01]  /*1180*/  ISETP.NE.U32.AND P0, PT, RZ, UR8, PT ;  /* 0x00000008ff007c0c */ /* 0x000fe2000bf05070 */
[----:B------:R-:W-:Y:S01]  /*1190*/  USHF.R.U32.HI UR11, URZ, UR13, UR11 ;  /* 0x0000000d3f0b7299 */ /* 0x000fe2000801160b */
[----:B------:R-:W-:Y:S02]  /*11a0*/  ULDC UR21, c[0x0][0x658] ;  /* 0x0001960000157ab9 */ /* 0x000fe40000000800 */
[----:B------:R-:W-:Y:S01]  /*11b0*/  ISETP.NE.AND.EX P0, PT, RZ, UR9, PT, P0 ;  /* 0x00000009ff007c0c */ /* 0x000fe2000bf05300 */
[----:B------:R-:W-:Y:S02]  /*11c0*/  USHF.R.U64 UR25, UR20, UR15, UR11 ;  /* 0x0000000f14197299 */ /* 0x000fe4000800120b */
[----:B------:R-:W-:Y:S01]  /*11d0*/  USHF.R.U32.HI UR11, URZ, UR15, UR11 ;  /* 0x0000000f3f0b7299 */ /* 0x000fe2000801160b */
[----:B------:R-:W-:Y:S01]  /*11e0*/  UMOV UR10, 0xffffffff ;  /* 0xffffffff000a7882 */ /* 0x000fe20000000000 */
[----:B------:R-:W-:Y:S01]  /*11f0*/  ULDC UR5, c[0x0][0x600] ;  /* 0x0001800000057ab9 */ /* 0x000fe20000000800 */
[----:B------:R-:W-:-:S02]  /*1200*/  USHF.L.U32 UR10, UR10, UR21, URZ ;  /* 0x000000150a0a7299 */ /* 0x000fc4000800063f */
[----:B------:R-:W-:Y:S02]  /*1210*/  USHF.R.U64 UR26, UR25, UR21, UR11 ;  /* 0x00000015191a7299 */ /* 0x000fe4000800120b */
[----:B------:R-:W-:Y:S02]  /*1220*/  ULOP3.LUT UR15, URZ, UR10, URZ, 0x33, !UPT ;  /* 0x0000000a3f0f7292 */ /* 0x000fe4000f8e333f */
[----:B------:R-:W-:Y:S02]  /*1230*/  UIADD3 UR19, UR5, -0x1, URZ ;  /* 0xffffffff05137890 */ /* 0x000fe4000fffe03f */
[----:B------:R-:W-:Y:S01]  /*1240*/  USHF.R.U32.HI UR11, URZ, UR21, UR11 ;  /* 0x000000153f0b7299 */ /* 0x000fe2000801160b */
[----:B------:R-:W-:Y:S01]  /*1250*/  ULDC UR22, c[0x0][0x648] ;  /* 0x0001920000167ab9 */ /* 0x000fe20000000800 */
[----:B------:R-:W-:Y:S01]  /*1260*/  ULDC UR23, c[0x0][0x638] ;  /* 0x00018e0000177ab9 */ /* 0x000fe20000000800 */
[----:B------:R-:W-:Y:S01]  /*1270*/  UMOV UR24, 0x1 ;  /* 0x0000000100187882 */ /* 0x000fe20000000000 */
[----:B------:R-:W-:Y:S01]  /*1280*/  UMOV UR10, UR26 ;  /* 0x0000001a000a7c82 */ /* 0x000fe20008000000 */
[----:B------:R-:W-:Y:S07]  /*1290*/  @!P0 BRA `(.L_x_14) ;  /* 0x0000000000308947 */ /* 0x000fee0003800000 */
[----:B------:R-:W-:Y:S02]  /*12a0*/  ULDC UR16, c[0x0][0x64c] ;  /* 0x0001930000107ab9 */ /* 0x000fe40000000800 */
        /* <DEDUP_REMOVED lines=8> */
[----:B------:R-:W-:-:S07]  /*1330*/  UIMAD.WIDE.U32.X UR8, UR18, UR9, UR16, UP1 ;  /* 0x00000009120872a5 */ /* 0x000fce00088e0410 */
[----:B------:R-:W-:Y:S01]  /*1340*/  UMOV UR10, UR8 ;  /* 0x00000008000a7c82 */ /* 0x000fe20008000000 */
[----:B------:R-:W-:-:S05]  /*1350*/  UMOV UR11, UR9 ;  /* 0x00000009000b7c82 */ /* 0x000fca0008000000 */
.L_x_14:
[----:B------:R-:W-:Y:S01]  /*1360*/  USHF.R.U64 UR9, UR10, UR22, UR11 ;  /* 0x000000160a097299 */ /* 0x000fe2000800120b */
[----:B------:R-:W-:Y:S01]  /*1370*/  IMAD.MOV.U32 R0, RZ, RZ, 0x1 ;  /* 0x00000001ff007424 */ /* 0x000fe200078e00ff */
[----:B------:R-:W-:Y:S01]  /*1380*/  USHF.L.U32 UR8, UR24, UR21, URZ ;  /* 0x0000001518087299 */ /* 0x000fe2000800063f */
[----:B------:R-:W-:Y:S01]  /*1390*/  IMAD.U32 R19, RZ, RZ, UR4 ;  /* 0x00000004ff137e24 */ /* 0x000fe2000f8e00ff */
[----:B------:R-:W-:Y:S02]  /*13a0*/  ULOP3.LUT UR15, UR25, UR15, URZ, 0xc0, !UPT ;  /* 0x0000000f190f7292 */ /* 0x000fe4000f8ec03f */
[----:B------:R-:W-:Y:S02]  /*13b0*/  UIADD3 UR10, -UR9, URZ, URZ ;  /* 0x0000003f090a7290 */ /* 0x000fe4000fffe13f */
[----:B------:R-:W-:Y:S02]  /*13c0*/  UIMAD UR15, UR8, UR9, UR15 ;  /* 0x00000009080f72a4 */ /* 0x000fe4000f8e020f */
[----:B------:R-:W-:-:S02]  /*13d0*/  ULOP3.LUT UR19, UR20, UR19, URZ, 0xc0, !UPT ;  /* 0x0000001314137292 */ /* 0x000fc4000f8ec03f */
[----:B------:R-:W-:Y:S01]  /*13e0*/  UIMAD UR8, UR10, UR23, UR26 ;  /* 0x000000170a0872a4 */ /* 0x000fe2000f8e021a */
[----:B------:R-:W-:Y:S01]  /*13f0*/  ULDC UR9, c[0x0][0x610] ;  /* 0x0001840000097ab9 */ /* 0x000fe20000000800 */
[----:B------:R-:W-:Y:S02]  /*1400*/  UISETP.NE.AND UP1, UPT, UR38, URZ, UPT ;  /* 0x0000003f2600728c */ /* 0x000fe4000bf25270 */
[----:B------:R-:W-:Y:S02]  /*1410*/  UIMAD UR7, UR15, UR9, UR7 ;  /* 0x000000090f0772a4 */ /* 0x000fe4000f8e0207 */
[----:B------:R-:W-:-:S04]  /*1420*/  UIMAD UR8, UR8, UR5, UR19 ;  /* 0x00000005080872a4 */ /* 0x000fc8000f8e0213 */
[----:B------:R-:W-:Y:S02]  /*1430*/  USEL UR5, UR8, UR7, !UP1 ;  /* 0x0000000708057287 */ /* 0x000fe4000c800000 */
[----:B------:R-:W-:-:S04]  /*1440*/  USEL UR7, UR7, UR8, !UP1 ;  /* 0x0000000807077287 */ /* 0x000fc8000c800000 */
[----:B------:R-:W-:Y:S02]  /*1450*/  IMAD.U32 R2, RZ, RZ, UR5 ;  /* 0x00000005ff027e24 */ /* 0x000fe4000f8e00ff */
[----:B------:R-:W-:-:S07]  /*1460*/  IMAD.U32 R18, RZ, RZ, UR7 ;  /* 0x00000007ff127e24 */ /* 0x000fce000f8e00ff */
.L_x_12:
[----:B------:R-:W-:Y:S05]  /*1470*/  @!P1 BRA `(.L_x_15) ;  /* 0x00000000000c9947 */ /* 0x000fea0003800000 */
[----:B------:R-:W-:Y:S01]  /*1480*/  UCGABAR_WAIT ;  /* 0x0000000000007dc7 */ /* 0x000fe20008000000 */
[----:B------:R-:W-:Y:S01]  /*1490*/  CCTL.IVALL ;  /* 0x00000000ff00798f */ /* 0x000fe20002000000 */
[----:B------:R-:W-:Y:S05]  /*14a0*/  BRA `(.L_x_16) ;  /* 0x0000000000047947 */ /* 0x000fea0003800000 */
.L_x_15:
[----:B------:R-:W-:Y:S06]  /*14b0*/  BAR.SYNC.DEFER_BLOCKING 0x0 ;  /* 0x0000000000007b1d */ /* 0x000fec0000010000 */
.L_x_16:
[----:B------:R-:W-:Y:S02]  /*14c0*/  ULDC UR4, c[0x0][0x28c] ;  /* 0x0000a30000047ab9 */ /* 0x000fe40000000800 */
[----:B------:R-:W-:-:S04]  /*14d0*/  UIADD3 UR4, UR4, 0x3f, URZ ;  /* 0x0000003f04047890 */ /* 0x000fc8000fffe03f */
[----:B------:R-:W-:-:S04]  /*14e0*/  USHF.R.S32.HI UR5, URZ, 0x1f, UR4 ;  /* 0x0000001f3f057899 */ /* 0x000fc80008011404 */
[----:B------:R-:W-:-:S04]  /*14f0*/  ULEA.HI UR5, UR5, UR4, URZ, 0x6 ;  /* 0x0000000405057291 */ /* 0x000fc8000f8f303f */
[----:B------:R-:W-:Y:S01]  /*1500*/  USHF.R.S32.HI UR39, URZ, 0x6, UR5 ;  /* 0x000000063f277899 */ /* 0x000fe20008011405 */
[----:B------:R-:W-:Y:S11]  /*1510*/  @!P2 BRA `(.L_x_17) ;  /* 0x00000070007ca947 */ /* 0x000ff60003800000 */
[----:B------:R-:W-:-:S06]  /*1520*/  UISETP.GT.U32.AND UP1, UPT, UR14, 0x1, UPT ;  /* 0x000000010e00788c */ /* 0x000fcc000bf24070 */
[----:B------:R-:W-:-:S13]  /*1530*/  PLOP3.LUT P0, PT, PT, PT, UP1, 0x80, 0x0 ;  /* 0x000000000000781c */ /* 0x000fda0003f0f018 */
[----:B------:R-:W-:Y:S05]  /*1540*/  @P0 EXIT ;  /* 0x000000000000094d */ /* 0x000fea0003800000 */
.L_x_18:
[----:B------:R-:W-:-:S08]  /*1550*/  NOP ;  /* 0x0000000000007918 */ /* 0x000fd00000000000 */
[----:B------:R-:W0:Y:S02]  /*1560*/  USETMAXREG.TRY_ALLOC.CTAPOOL UP1, 0xe8 ;  /* 0x000000e8000079c8 */ /* 0x000e240008020600 */
[----:B0-----:R-:W-:-:S13]  /*1570*/  PLOP3.LUT P0, PT, PT, PT, UP1, 0x80, 0x0 ;  /* 0x000000000000781c */ /* 0x001fda0003f0f018 */
[----:B------:R-:W-:Y:S05]  /*1580*/  @!P0 BRA `(.L_x_18) ;  /* 0xfffffffc00f08947 */ /* 0x000fea000383ffff */
[----:B------:R-:W-:-:S13]  /*1590*/  LOP3.LUT P0, RZ, R0, 0xff, RZ, 0xc0, !PT ;  /* 0x000000ff00ff7812 */ /* 0x000fda000780c0ff */
[----:B------:R-:W-:Y:S05]  /*15a0*/  @!P0 EXIT ;  /* 0x000000000000894d */ /* 0x000fea0003800000 */
[----:B------:R-:W0:Y:S01]  /*15b0*/  S2UR UR5, SR_CgaCtaId ;  /* 0x00000000000579c3 */ /* 0x000e220000008800 */
[----:B------:R-:W-:Y:S01]  /*15c0*/  VIADD R5, R5, 0xffffffff ;  /* 0xffffffff05057836 */ /* 0x000fe20000000000 */
[CC--:B------:R-:W-:Y:S01]  /*15d0*/  LEA.HI R0, R9.reuse, R4.reuse, RZ, 0x2 ;  /* 0x0000000409007211 */ /* 0x0c0fe200078f10ff */
[----:B------:R-:W-:Y:S01]  /*15e0*/  UMOV UR42, 0x400 ;  /* 0x00000400002a7882 */ /* 0x000fe20000000000 */
[----:B------:R-:W-:Y:S01]  /*15f0*/  LEA.HI R9, R9, R4, RZ, 0x5 ;  /* 0x0000000409097211 */ /* 0x000fe200078f28ff */
[----:B------:R-:W-:Y:S01]  /*1600*/  USHF.R.U32.HI UR4, URZ, 0x3, UR39 ;  /* 0x000000033f047899 */ /* 0x000fe20008011627 */
[----:B------:R-:W-:Y:S01]  /*1610*/  R2UR UR44, R5 ;  /* 0x00000000052c72ca */ /* 0x000fe200000e0000 */
[----:B------:R-:W-:Y:S01]  /*1620*/  ULOP3.LUT UR43, UR39, 0x7, URZ, 0xc0, !UPT ;  /* 0x00000007272b7892 */ /* 0x000fe2000f8ec03f */
[--C-:B------:R-:W-:Y:S01]  /*1630*/  SHF.R.S32.HI R106, RZ, 0x2, R0.reuse ;  /* 0x00000002ff6a7819 */ /* 0x100fe20000011400 */
[----:B------:R-:W-:Y:S01]  /*1640*/  UISETP.LT.AND UP1, UPT, UR39, 0x1, UPT ;  /* 0x000000012700788c */ /* 0x000fe2000bf21270 */
[----:B------:R-:W-:Y:S01]  /*1650*/  SHF.R.S32.HI R3, RZ, 0x1f, R0 ;  /* 0x0000001fff037819 */ /* 0x000fe20000011400 */
[----:B------:R-:W-:Y:S01]  /*1660*/  ULOP3.LUT UR4, UR4, 0x1, URZ, 0xc0, !UPT ;  /* 0x0000000104047892 */ /* 0x000fe2000f8ec03f */
[----:B------:R-:W-:Y:S01]  /*1670*/  SHF.R.S32.HI R9, RZ, 0x5, R9 ;  /* 0x00000005ff097819 */ /* 0x000fe20000011409 */
[----:B------:R-:W-:Y:S01]  /*1680*/  ULDC UR6, c[0x0][0x284] ;  /* 0x0000a10000067ab9 */ /* 0x000fe20000000800 */
[----:B------:R-:W-:Y:S01]  /*1690*/  LEA.HI R3, R3, R106, RZ, 0x3 ;  /* 0x0000006a03037211 */ /* 0x000fe200078f18ff */
[----:B------:R-:W-:Y:S01]  /*16a0*/  USEL UR43, UR43, URZ, !UP0 ;  /* 0x0000003f2b2b7287 */ /* 0x000fe2000c000000 */
[----:B------:R-:W-:Y:S01]  /*16b0*/  ISETP.NE.AND P0, PT, R5, RZ, PT ;  /* 0x000000ff0500720c */ /* 0x000fe20003f05270 */
[----:B------:R-:W-:Y:S01]  /*16c0*/  USEL UR46, UR39, 0x1, UP1 ;  /* 0x00000001272e7887 */ /* 0x000fe20008800000 */
[----:B------:R-:W-:Y:S01]  /*16d0*/  LOP3.LUT R3, R3, 0xfffffff8, RZ, 0xc0, !PT ;  /* 0xfffffff803037812 */ /* 0x000fe200078ec0ff */
[----:B------:R-:W-:Y:S01]  /*16e0*/  USHF.L.U32 UR44, UR44, 0x3, URZ ;  /* 0x000000032c2c7899 */ /* 0x000fe2000800063f */
[----:B------:R-:W-:Y:S01]  /*16f0*/  SEL R118, RZ, 0x1, P0 ;  /* 0x00000001ff767807 */ /* 0x000fe20000000000 */
[----:B------:R-:W-:-:S02]  /*1700*/  UISETP.EQ.U32.AND UP0, UPT, UR4, 0x1, !UP0 ;  /* 0x000000010400788c */ /* 0x000fc4000c702070 */
[----:B------:R-:W-:Y:S01]  /*1710*/  IMAD.IADD R106, R106, 0x1, -R3 ;  /* 0x000000016a6a7824 */ /* 0x000fe200078e0a03 */
[----:B0-----:R-:W-:Y:S01]  /*1720*/  ULEA UR42, UR5, UR42, 0x18 ;  /* 0x0000002a052a7291 */ /* 0x001fe2000f8ec03f */
[----:B------:R-:W-:Y:S01]  /*1730*/  IMAD.U32 R110, RZ, RZ, UR44 ;  /* 0x0000002cff6e7e24 */ /* 0x000fe2000f8e00ff */
[----:B------:R-:W-:Y:S01]  /*1740*/  LOP3.LUT R3, R0, 0xfffffffc, RZ, 0xc0, !PT ;  /* 0xfffffffc00037812 */ /* 0x000fe200078ec0ff */
[C-C-:B------:R-:W-:Y:S01]  /*1750*/  IMAD R113, R9.reuse, -0x10, -R106.reuse ;  /* 0xfffffff009717824 */ /* 0x140fe200078e0a6a */
[----:B------:R-:W-:Y:S01]  /*1760*/  UIADD3 UR45, UR42, 0x90, URZ ;  /* 0x000000902a2d7890 */ /* 0x000fe2000fffe03f */
[--C-:B------:R-:W-:Y:S01]  /*1770*/  SHF.R.S32.HI R107, RZ, 0x1f, R106.reuse ;  /* 0x0000001fff6b7819 */ /* 0x100fe2000001146a */
[----:B------:R-:W-:Y:S01]  /*1780*/  ULOP3.LUT UR40, UR36, 0x1, URZ, 0xfc, !UPT ;  /* 0x0000000124287892 */ /* 0x000fe2000f8efc3f */
[----:B------:R-:W-:Y:S01]  /*1790*/  LOP3.LUT R112, R110, 0x8, RZ, 0xc0, !PT ;  /* 0x000000086e707812 */ /* 0x000fe200078ec0ff */
[----:B------:R-:W-:Y:S01]  /*17a0*/  IMAD.IADD R108, R4, 0x1, -R3 ;  /* 0x00000001046c7824 */ /* 0x000fe200078e0a03 */
[----:B------:R-:W-:Y:S01]  /*17b0*/  LOP3.LUT R110, R110, 0x8, RZ, 0xc, !PT ;  /* 0x000000086e6e7812 */ /* 0x000fe200078e0cff */
[----:B------:R-:W-:Y:S01]  /*17c0*/  IMAD.U32 R109, RZ, RZ, UR45 ;  /* 0x0000002dff6d7e24 */ /* 0x000fe2000f8e00ff */
[----:B------:R-:W-:Y:S01]  /*17d0*/  LOP3.LUT R112, R112, 0x18, RZ, 0x3c, !PT ;  /* 0x0000001870707812 */ /* 0x000fe200078e3cff */
[----:B------:R-:W-:Y:S01]  /*17e0*/  IMAD.WIDE R106, R9, 0x10, R106 ;  /* 0x00000010096a7825 */ /* 0x000fe200078e026a */
[----:B------:R-:W-:-:S02]  /*17f0*/  USHF.L.U32 UR41, UR39, 0x1, URZ ;  /* 0x0000000127297899 */ /* 0x000fc4000800063f */
[----:B------:R-:W-:Y:S01]  /*1800*/  UIADD3 UR46, -UR46, UR39, URZ ;  /* 0x000000272e2e7290 */ /* 0x000fe2000fffe13f */
[----:B------:R-:W-:Y:S01]  /*1810*/  VIADD R111, R109, UR44 ;  /* 0x0000002c6d6f7c36 */ /* 0x000fe20008000000 */
[----:B------:R-:W-:Y:S01]  /*1820*/  USEL UR47, URZ, 0x1, !UP0 ;  /* 0x000000013f2f7887 */ /* 0x000fe2000c000000 */
[----:B------:R-:W-:-:S11]  /*1830*/  VIADD R113, R113, UR6 ;  /* 0x0000000671717c36 */ /* 0x000fd60008000000 */
.L_x_198:
[----:B------:R-:W-:Y:S01]  /*1840*/  SHF.L.U32 R0, R118, 0x1f, RZ ;  /* 0x0000001f76007819 */ /* 0x000fe200000006ff */
[----:B------:R-:W-:Y:S02]  /*1850*/  ULDC UR4, c[0x0][0x28c] ;  /* 0x0000a30000047ab9 */ /* 0x000fe40000000800 */
[----:B------:R-:W-:Y:S01]  /*1860*/  ISETP.LT.AND P1, PT, RZ, UR4, PT ;  /* 0x00000004ff007c0c */ /* 0x000fe2000bf21270 */
[----:B0-----:R-:W0:Y:S02]  /*1870*/  SYNCS.PHASECHK.TRANS64.TRYWAIT P0, [R109+UR44], R0 ;  /* 0x000000006d0075a7 */ /* 0x001e24000800016c */
[----:B0-----:R-:W-:Y:S10]  /*1880*/  @!P0 BRA `(.L_x_19) ;  /* 0x00000080003c8947 */ /* 0x001ff40003800000 */
.L_x_224:
[----:B------:R-:W-:Y:S05]  /*1890*/  @P1 BRA `(.L_x_20) ;  /* 0x0000000000401947 */ /* 0x000fea0003800000 */
[----:B0-----:R-:W-:Y:S01]  /*18a0*/  MOV R0, 0x0 ;  /* 0x0000000000007802 */ /* 0x001fe20000000f00 */
[----:B------:R-:W-:Y:S01]  /*18b0*/  ULDC.64 UR4, c[0x4][0x68] ;  /* 0x01001a0000047ab9 */ /* 0x000fe20000000a00 */
[----:B------:R-:W-:Y:S01]  /*18c0*/  ULDC.64 UR6, c[0x4][0x8] ;  /* 0x0100020000067ab9 */ /* 0x000fe20000000a00 */
[----:B------:R-:W-:Y:S01]  /*18d0*/  IMAD.U32 R4, RZ, RZ, UR4 ;  /* 0x00000004ff047e24 */ /* 0x000fe2000f8e00ff */
[----:B------:R0:W1:Y:S01]  /*18e0*/  LDC.64 R14, c[0x4][R0] ;  /* 0x01000000000e7b82 */ /* 0x0000620000000a00 */
[----:B------:R-:W-:Y:S01]  /*18f0*/  IMAD.U32 R5, RZ, RZ, UR5 ;  /* 0x00000005ff057e24 */ /* 0x000fe2000f8e00ff */
[----:B------:R-:W-:Y:S01]  /*1900*/  ULDC.64 UR4, c[0x4][0x70] ;  /* 0x01001c0000047ab9 */ /* 0x000fe20000000a00 */
[----:B------:R-:W-:Y:S02]  /*1910*/  IMAD.U32 R10, RZ, RZ, UR6 ;  /* 0x00000006ff0a7e24 */ /* 0x000fe4000f8e00ff */
[----:B------:R-:W-:Y:S02]  /*1920*/  IMAD.U32 R6, RZ, RZ, UR4 ;  /* 0x00000004ff067e24 */ /* 0x000fe4000f8e00ff */
[----:B------:R-:W-:-:S02]  /*1930*/  IMAD.U32 R7, RZ, RZ, UR5 ;  /* 0x00000005ff077e24 */ /* 0x000fc4000f8e00ff */
[----:B------:R-:W-:Y:S02]  /*1940*/  IMAD.U32 R11, RZ, RZ, UR7 ;  /* 0x00000007ff0b7e24 */ /* 0x000fe4000f8e00ff */
[----:B------:R-:W-:Y:S02]  /*1950*/  IMAD.MOV.U32 R8, RZ, RZ, 0x1e1 ;  /* 0x000001e1ff087424 */ /* 0x000fe400078e00ff */
[----:B------:R-:W-:Y:S02]  /*1960*/  IMAD.MOV.U32 R12, RZ, RZ, 0x1 ;  /* 0x00000001ff0c7424 */ /* 0x000fe400078e00ff */
[----:B0-----:R-:W-:-:S07]  /*1970*/  IMAD.MOV.U32 R13, RZ, RZ, RZ ;  /* 0x000000ffff0d7224 */ /* 0x001fce00078e00ff */
[----:B------:R-:W-:-:S07]  /*1980*/  LEPC R20, `(.L_x_20) ;  /* 0x000000001014794e */ /* 0x000fce0000000000 */
[----:B-1---5:R-:W-:Y:S05]  /*1990*/  CALL.ABS.NOINC R14 ;  /* 0x000000000e007343 */ /* 0x022fea0003c00000 */
.L_x_20:
[----:B0-----:R-:W-:-:S05]  /*19a0*/  IMAD.U32 R0, RZ, RZ, UR40 ;  /* 0x00000028ff007e24 */ /* 0x001fca000f8e00ff */
[----:B------:R-:W-:-:S13]  /*19b0*/  ISETP.NE.AND P0, PT, R0, 0x3, PT ;  /* 0x000000030000780c */ /* 0x000fda0003f05270 */
[----:B------:R-:W-:Y:S05]  /*19c0*/  @!P0 BRA `(.L_x_21) ;  /* 0x0000000000048947 */ /* 0x000fea0003800000 */
[----:B------:R-:W-:Y:S01]  /*19d0*/  BPT.TRAP 0x1 ;  /* 0x000000040000795c */ /* 0x000fe20000300000 */
.L_x_21:
[----:B------:R-:W-:Y:S02]  /*19e0*/  IMAD.U32 R3, RZ, RZ, UR43 ;  /* 0x0000002bff037e24 */ /* 0x000fe4000f8e00ff */
[----:B------:R-:W-:-:S03]  /*19f0*/  IMAD.U32 R0, RZ, RZ, UR47 ;  /* 0x0000002fff007e24 */ /* 0x000fc6000f8e00ff */
[----:B------:R-:W-:Y:S02]  /*1a00*/  LEA R3, R3, UR42, 0x3 ;  /* 0x0000002a03037c11 */ /* 0x000fe4000f8e18ff */
[----:B------:R-:W-:-:S04]  /*1a10*/  SHF.L.U32 R0, R0, 0x1f, RZ ;  /* 0x0000001f00007819 */ /* 0x000fc800000006ff */
[----:B------:R0:W1:Y:S01]  /*1a20*/  SYNCS.PHASECHK.TRANS64.TRYWAIT P1, [R3+URZ], R0 ;  /* 0x00000000030075a7 */ /* 0x000062000802017f */
[----:B------:R-:W-:Y:S05]  /*1a30*/  @!P0 BRA `(.L_x_22) ;  /* 0x0000000000048947 */ /* 0x000fea0003800000 */
[----:B------:R-:W-:Y:S01]  /*1a40*/  BPT.TRAP 0x1 ;  /* 0x000000040000795c */ /* 0x000fe20000300000 */
.L_x_22:
[----:B------:R-:W-:-:S05]  /*1a50*/  IMAD.U32 R4, RZ, RZ, UR46 ;  /* 0x0000002eff047e24 */ /* 0x000fca000f8e00ff */
[----:B------:R-:W-:Y:S01]  /*1a60*/  ISETP.GE.AND P2, PT, R4, 0x1, PT ;  /* 0x000000010400780c */ /* 0x000fe20003f46270 */
[----:B-1----:R-:W-:-:S12]  /*1a70*/  @P1 BRA `(.L_x_23) ;  /* 0x0000000000081947 */ /* 0x002fd80003800000 */
[----:B------:R-:W1:Y:S02]  /*1a80*/  SYNCS.PHASECHK.TRANS64.TRYWAIT P1, [R3+URZ], R0 ;  /* 0x00000000030075a7 */ /* 0x000e64000802017f */
[----:B-1----:R-:W-:Y:S05]  /*1a90*/  @!P1 BRA `(.L_x_24) ;  /* 0x0000007c00cc9947 */ /* 0x002fea0003800000 */
.L_x_23:
[----:B------:R-:W-:Y:S05]  /*1aa0*/  WARPSYNC.ALL ;  /* 0x0000000000007948 */ /* 0x000fea0003800000 */
[----:B------:R-:W-:Y:S01]  /*1ab0*/  UIADD3 UR5, UR42, 0x180, URZ ;  /* 0x000001802a057890 */ /* 0x000fe2000fffe03f */
[----:B------:R-:W-:Y:S01]  /*1ac0*/  WARPGROUP.ARRIVE ;  /* 0x00000000000079c5 */ /* 0x000fe20000000000 */
[----:B------:R-:W-:Y:S02]  /*1ad0*/  UIADD3 UR4, UR42, 0x10180, URZ ;  /* 0x000101802a047890 */ /* 0x000fe4000fffe03f */
[----:B------:R-:W-:Y:S02]  /*1ae0*/  USHF.R.U32.HI UR5, URZ, 0x4, UR5 ;  /* 0x000000043f057899 */ /* 0x000fe40008011605 */
[----:B------:R-:W-:-:S02]  /*1af0*/  USHF.R.U32.HI UR4, URZ, 0x4, UR4 ;  /* 0x000000043f047899 */ /* 0x000fc40008011604 */
[----:B------:R-:W-:Y:S02]  /*1b00*/  ULOP3.LUT UR5, UR5, 0x3fff, URZ, 0xc0, !UPT ;  /* 0x00003fff05057892 */ /* 0x000fe4000f8ec03f */
[----:B------:R-:W-:Y:S02]  /*1b10*/  ULOP3.LUT UR4, UR4, 0x3fff, URZ, 0xc0, !UPT ;  /* 0x00003fff04047892 */ /* 0x000fe4000f8ec03f */
[----:B------:R-:W-:Y:S02]  /*1b20*/  ULOP3.LUT UR5, UR5, 0x10000, URZ, 0xfc, !UPT ;  /* 0x0001000005057892 */ /* 0x000fe4000f8efc3f */
[----:B------:R-:W-:Y:S02]  /*1b30*/  ULOP3.LUT UR4, UR4, 0x10000, URZ, 0xfc, !UPT ;  /* 0x0001000004047892 */ /* 0x000fe4000f8efc3f */
[----:B------:R-:W-:Y:S02]  /*1b40*/  ULEA UR7, UR43, UR5, 0x9 ;  /* 0x000000052b077291 */ /* 0x000fe4000f8e483f */
[----:B------:R-:W-:Y:S01]  /*1b50*/  UIMAD UR6, UR43, 0x500, UR4 ;  /* 0x000005002b0678a4 */ /* 0x000fe2000f8e0204 */
[----:B------:R-:W-:Y:S01]  /*1b60*/  UMOV UR9, 0x40000040 ;  /* 0x4000004000097882 */ /* 0x000fe20000000000 */
[----:B------:R-:W-:-:S02]  /*1b70*/  UMOV UR11, 0x40000040 ;  /* 0x40000040000b7882 */ /* 0x000fc40000000000 */
[----:B------:R-:W-:Y:S01]  /*1b80*/  UIADD3 UR12, UR6, 0x100, URZ ;  /* 0x00000100060c7890 */ /* 0x000fe2000fffe03f */
[----:B------:R-:W-:Y:S02]  /*1b90*/  UMOV UR8, UR7 ;  /* 0x0000000700087c82 */ /* 0x000fe40008000000 */
[----:B------:R-:W-:Y:S01]  /*1ba0*/  UMOV UR10, UR6 ;  /* 0x00000006000a7c82 */ /* 0x000fe20008000000 */
[----:B------:R-:W-:Y:S01]  /*1bb0*/  UIADD3 UR13, UR6, 0x200, URZ ;  /* 0x00000200060d7890 */ /* 0x000fe2000fffe03f */
[----:B------:R-:W-:Y:S01]  /*1bc0*/  HGMMA.64x32x16.F32 R88, gdesc[UR8], RZ, !UPT, gsb0 ;  /* 0x00600000085879f0 */ /* 0x000fe2000c0008ff */
[----:B------:R-:W-:Y:S01]  /*1bd0*/  UMOV UR11, 0x40000040 ;  /* 0x40000040000b7882 */ /* 0x000fe20000000000 */
[----:B------:R-:W-:Y:S01]  /*1be0*/  UMOV UR10, UR12 ;  /* 0x0000000c000a7c82 */ /* 0x000fe20008000000 */
[----:B------:R-:W-:Y:S02]  /*1bf0*/  UIADD3 UR14, UR6, 0x300, URZ ;  /* 0x00000300060e7890 */ /* 0x000fe4000fffe03f */
[----:B------:R-:W-:Y:S01]  /*1c00*/  UIADD3 UR12, UR6, 0x400, URZ ;  /* 0x00000400060c7890 */ /* 0x000fe2000fffe03f */
[----:B------:R-:W-:-:S02]  /*1c10*/  WARPGROUP.DEPBAR.LE gsb0, 0x0 ;  /* 0x00008000000079c5 */ /* 0x000fc40000010000 */
[----:B------:R-:W-:-:S06]  /*1c20*/  WARPGROUP.ARRIVE ;  /* 0x00000000000079c5 */ /* 0x000fcc0000000000 */
[----:B------:R-:W-:Y:S01]  /*1c30*/  HGMMA.64x32x16.F32 R72, gdesc[UR8], RZ, !UPT, gsb0 ;  /* 0x00600000084879f0 */ /* 0x000fe2000c0008ff */
[----:B------:R-:W-:Y:S01]  /*1c40*/  UMOV UR10, UR13 ;  /* 0x0000000d000a7c82 */ /* 0x000fe20008000000 */
[----:B------:R-:W-:Y:S01]  /*1c50*/  UMOV UR11, 0x40000040 ;  /* 0x40000040000b7882 */ /* 0x000fe20000000000 */
[----:B------:R-:W-:Y:S01]  /*1c60*/  UIADD3 UR13, UR6, 0x202, URZ ;  /* 0x00000202060d7890 */ /* 0x000fe2000fffe03f */
[----:B------:R-:W-:Y:S02]  /*1c70*/  WARPGROUP.DEPBAR.LE gsb0, 0x0 ;  /* 0x00008000000079c5 */ /* 0x000fe40000010000 */
        /* <DEDUP_REMOVED lines=14> */
[----:B------:R-:W-:Y:S02]  /*1d60*/  UIADD3 UR8, UR7, 0x2, URZ ;  /* 0x0000000207087890 */ /* 0x000fe4000fffe03f */
[----:B------:R-:W-:Y:S01]  /*1d70*/  UIADD3 UR10, UR6, 0x2, URZ ;  /* 0x00000002060a7890 */ /* 0x000fe2000fffe03f */
[----:B------:R-:W-:Y:S01]  /*1d80*/  UMOV UR9, 0x40000040 ;  /* 0x4000004000097882 */ /* 0x000fe20000000000 */
[----:B------:R-:W-:Y:S01]  /*1d90*/  UMOV UR11, 0x40000040 ;  /* 0x40000040000b7882 */ /* 0x000fe20000000000 */
[----:B------:R-:W-:Y:S02]  /*1da0*/  WARPGROUP.DEPBAR.LE gsb0, 0x0 ;  /* 0x00008000000079c5 */ /* 0x000fe40000010000 */
[----:B------:R-:W-:-:S06]  /*1db0*/  WARPGROUP.ARRIVE ;  /* 0x00000000000079c5 */ /* 0x000fcc0000000000 */
[----:B------:R-:W-:Y:S01]  /*1dc0*/  HGMMA.64x32x16.F32 R88, gdesc[UR8], R88, gsb0 ;  /* 0x00600000085879f0 */ /* 0x000fe20008000858 */
[----:B------:R-:W-:Y:S01]  /*1dd0*/  UMOV UR10, UR12 ;  /* 0x0000000c000a7c82 */ /* 0x000fe20008000000 */
[----:B------:R-:W-:Y:S01]  /*1de0*/  UMOV UR11, 0x40000040 ;  /* 0x40000040000b7882 */ /* 0x000fe20000000000 */
[----:B------:R-:W-:Y:S01]  /*1df0*/  UIADD3 UR12, UR6, 0x402, URZ ;  /* 0x00000402060c7890 */ /* 0x000fe2000fffe03f */
        /* <DEDUP_REMOVED lines=55> */
[----:B------:R-:W-:Y:S02]  /*2170*/  UIADD3 UR7, UR6, 0x106, URZ ;  /* 0x0000010606077890 */ /* 0x000fe4000fffe03f */
        /* <DEDUP_REMOVED lines=23> */
[----:B------:R-:W-:Y:S03]  /*22f0*/  HGMMA.64x32x16.F32 R24, gdesc[UR8], R24, gsb0 ;  /* 0x00600000081879f0 */ /* 0x000fe60008000818 */
[----:B------:R-:W-:Y:S02]  /*2300*/  WARPGROUP.DEPBAR.LE gsb0, 0x0 ;  /* 0x00008000000079c5 */ /* 0x000fe40000010000 */
[----:B------:R-:W-:Y:S05]  /*2310*/  @!P2 BRA `(.L_x_25) ;  /* 0x000000080098a947 */ /* 0x000fea0003800000 */
[----:B------:R-:W-:Y:S01]  /*2320*/  UIADD3 UR6, UR43, 0x1, URZ ;  /* 0x000000012b067890 */ /* 0x000fe2000fffe03f */
[----:B01----:R-:W-:Y:S02]  /*2330*/  IMAD.U32 R0, RZ, RZ, UR46 ;  /* 0x0000002eff007e24 */ /* 0x003fe4000f8e00ff */
[----:B------:R-:W-:Y:S01]  /*2340*/  IMAD.U32 R3, RZ, RZ, UR43 ;  /* 0x0000002bff037e24 */ /* 0x000fe2000f8e00ff */
[----:B------:R-:W-:-:S04]  /*2350*/  UISETP.NE.AND UP0, UPT, UR6, 0x8, UPT ;  /* 0x000000080600788c */ /* 0x000fc8000bf05270 */
[----:B------:R-:W-:Y:S02]  /*2360*/  USEL UR7, URZ, 0x1, UP0 ;  /* 0x000000013f077887 */ /* 0x000fe40008000000 */
[----:B------:R-:W-:Y:S02]  /*2370*/  USEL UR6, UR6, URZ, UP0 ;  /* 0x0000003f06067287 */ /* 0x000fe40008000000 */
[----:B------:R-:W-:-:S06]  /*2380*/  ULOP3.LUT UR7, UR47, UR7, URZ, 0x3c, !UPT ;  /* 0x000000072f077292 */ /* 0x000fcc000f8e3c3f */
[----:B------:R-:W-:-:S07]  /*2390*/  IMAD.U32 R6, RZ, RZ, UR7 ;  /* 0x00000007ff067e24 */ /* 0x000fce000f8e00ff */
.L_x_32:
[----:B------:R-:W-:Y:S05]  /*23a0*/  @!P0 BRA `(.L_x_26) ;  /* 0x0000000000048947 */ /* 0x000fea0003800000 */
[----:B------:R-:W-:Y:S01]  /*23b0*/  BPT.TRAP 0x1 ;  /* 0x000000040000795c */ /* 0x000fe20000300000 */
.L_x_26:
[----:B------:R-:W-:Y:S01]  /*23c0*/  ULEA UR7, UR6, UR42, 0x3 ;  /* 0x0000002a06077291 */ /* 0x000fe2000f8e183f */
[----:B------:R-:W-:-:S08]  /*23d0*/  SHF.L.U32 R4, R6, 0x1f, RZ ;  /* 0x0000001f06047819 */ /* 0x000fd000000006ff */
[----:B------:R0:W1:Y:S01]  /*23e0*/  SYNCS.PHASECHK.TRANS64.TRYWAIT P1, [UR7], R4 ;  /* 0x00000004ff0075a7 */ /* 0x0000620008020147 */
[----:B------:R-:W-:Y:S05]  /*23f0*/  @!P0 BRA `(.L_x_27) ;  /* 0x0000000000048947 */ /* 0x000fea0003800000 */
[----:B------:R-:W-:Y:S01]  /*2400*/  BPT.TRAP 0x1 ;  /* 0x000000040000795c */ /* 0x000fe20000300000 */
.L_x_27:
[----:B-1----:R-:W-:Y:S05]  /*2410*/  @P1 BRA `(.L_x_28) ;  /* 0x0000000000081947 */ /* 0x002fea0003800000 */
[----:B------:R-:W1:Y:S02]  /*2420*/  SYNCS.PHASECHK.TRANS64.TRYWAIT P1, [UR7], R4 ;  /* 0x00000004ff0075a7 */ /* 0x000e640008020147 */
[----:B-1----:R-:W-:Y:S05]  /*2430*/  @!P1 BRA `(.L_x_29) ;  /* 0x0000007400789947 */ /* 0x002fea0003800000 */
.L_x_28:
[----:B------:R-:W-:Y:S01]  /*2440*/  ULEA UR12, UR6, UR5, 0x9 ;  /* 0x00000005060c7291 */ /* 0x000fe2000f8e483f */
[----:B------:R-:W-:Y:S01]  /*2450*/  WARPGROUP.ARRIVE ;  /* 0x00000000000079c5 */ /* 0x000fe20000000000 */
[----:B------:R-:W-:Y:S01]  /*2460*/  UIMAD UR7, UR6, 0x500, UR4 ;  /* 0x00000500060778a4 */ /* 0x000fe2000f8e0204 */
[----:B------:R-:W-:Y:S01]  /*2470*/  UMOV UR9, 0x40000040 ;  /* 0x4000004000097882 */ /* 0x000fe20000000000 */
[----:B------:R-:W-:Y:S02]  /*2480*/  UMOV UR11, 0x40000040 ;  /* 0x40000040000b7882 */ /* 0x000fe40000000000 */
[----:B------:R-:W-:Y:S01]  /*2490*/  UIADD3 UR13, UR7, 0x100, URZ ;  /* 0x00000100070d7890 */ /* 0x000fe2000fffe03f */
[----:B------:R-:W-:Y:S02]  /*24a0*/  UMOV UR8, UR12 ;  /* 0x0000000c00087c82 */ /* 0x000fe40008000000 */
[----:B------:R-:W-:Y:S01]  /*24b0*/  UMOV UR10, UR7 ;  /* 0x00000007000a7c82 */ /* 0x000fe20008000000 */
[----:B------:R-:W-:Y:S01]  /*24c0*/  UIADD3 UR14, UR7, 0x200, URZ ;  /* 0x00000200070e7890 */ /* 0x000fe2000fffe03f */
[----:B------:R-:W-:Y:S01]  /*24d0*/  HGMMA.64x32x16.F32 R88, gdesc[UR8], R88, gsb0 ;  /* 0x00600000085879f0 */ /* 0x000fe20008000858 */
[----:B------:R-:W-:Y:S01]  /*24e0*/  UMOV UR11, 0x40000040 ;  /* 0x40000040000b7882 */ /* 0x000fe20000000000 */
[----:B------:R-:W-:Y:S01]  /*24f0*/  UMOV UR10, UR13 ;  /* 0x0000000d000a7c82 */ /* 0x000fe20008000000 */
[----:B------:R-:W-:-:S02]  /*2500*/  UIADD3 UR15, UR7, 0x300, URZ ;  /* 0x00000300070f7890 */ /* 0x000fc4000fffe03f */
        /* <DEDUP_REMOVED lines=114> */
[----:B------:R-:W-:Y:S01]  /*2c30*/  BPT.TRAP 0x1 ;  /* 0x000000040000795c */ /* 0x000fe20000300000 */
.L_x_30:
[----:B------:R-:W-:Y:S01]  /*2c40*/  ISETP.NE.AND P1, PT, R23, RZ, PT ;  /* 0x000000ff1700720c */ /* 0x000fe20003f25270 */
[----:B------:R-:W-:-:S12]  /*2c50*/  UISETP.GT.U32.AND UP0, UPT, UR36, 0x1, UPT ;  /* 0x000000012400788c */ /* 0x000fd8000bf04070 */
[----:B01----:R-:W-:-:S05]  /*2c60*/  @P1 LEA R4, R3, UR42, 0x3 ;  /* 0x0000002a03041c11 */ /* 0x003fca000f8e18ff */
[----:B------:R-:W-:-:S05]  /*2c70*/  @P1 VIADD R5, R4, 0x40 ;  /* 0x0000004004051836 */ /* 0x000fca0000000000 */
[----:B------:R-:W-:-:S04]  /*2c80*/  @P1 PRMT R5, R22, 0x654, R5 ;  /* 0x0000065416051816 */ /* 0x000fc80000000005 */
[----:B------:R0:W-:Y:S01]  /*2c90*/  @P1 SYNCS.ARRIVE.TRANS64.RED.A1T0 RZ, [R5+URZ], RZ ;  /* 0x000000ff05ff19a7 */ /* 0x0001e2000810043f */
[----:B------:R-:W-:-:S13]  /*2ca0*/  PLOP3.LUT P1, PT, PT, PT, UP0, 0x80, 0x0 ;  /* 0x000000000000781c */ /* 0x000fda0003f2f008 */
[----:B0-----:R-:W-:Y:S05]  /*2cb0*/  @P1 BRA `(.L_x_31) ;  /* 0x0000000000041947 */ /* 0x001fea0003800000 */
[----:B------:R-:W-:Y:S01]  /*2cc0*/  BPT.TRAP 0x1 ;  /* 0x000000040000795c */ /* 0x000fe20000300000 */
.L_x_31:
[----:B------:R-:W-:Y:S01]  /*2cd0*/  UIADD3 UR6, UR6, 0x1, URZ ;  /* 0x0000000106067890 */ /* 0x000fe2000fffe03f */
[C---:B------:R-:W-:Y:S01]  /*2ce0*/  ISETP.GT.AND P2, PT, R0.reuse, 0x1, PT ;  /* 0x000000010000780c */ /* 0x040fe20003f44270 */
[----:B------:R-:W-:Y:S02]  /*2cf0*/  VIADD R3, R3, 0x1 ;  /* 0x0000000103037836 */ /* 0x000fe40000000000 */
[----:B------:R-:W-:Y:S01]  /*2d00*/  UISETP.NE.AND UP0, UPT, UR6, 0x8, UPT ;  /* 0x000000080600788c */ /* 0x000fe2000bf05270 */
[----:B------:R-:W-:Y:S02]  /*2d10*/  VIADD R0, R0, 0xffffffff ;  /* 0xffffffff00007836 */ /* 0x000fe40000000000 */
[C---:B------:R-:W-:Y:S01]  /*2d20*/  ISETP.NE.AND P1, PT, R3.reuse, 0x8, PT ;  /* 0x000000080300780c */ /* 0x040fe20003f25270 */
[----:B------:R-:W-:Y:S02]  /*2d30*/  USEL UR7, URZ, 0x1, UP0 ;  /* 0x000000013f077887 */ /* 0x000fe40008000000 */
[----:B------:R-:W-:Y:S01]  /*2d40*/  USEL UR6, UR6, URZ, UP0 ;  /* 0x0000003f06067287 */ /* 0x000fe20008000000 */
[----:B------:R-:W-:-:S03]  /*2d50*/  SEL R3, R3, RZ, P1 ;  /* 0x000000ff03037207 */ /* 0x000fc60000800000 */
[----:B------:R-:W-:Y:S01]  /*2d60*/  LOP3.LUT R6, R6, UR7, RZ, 0x3c, !PT ;  /* 0x0000000706067c12 */ /* 0x000fe2000f8e3cff */
[----:B------:R-:W-:Y:S07]  /*2d70*/  @P2 BRA `(.L_x_32) ;  /* 0xfffffff400882947 */ /* 0x000fee000383ffff */
.L_x_25:
[----:B01----:R-:W0:Y:S01]  /*2d80*/  LDC R0, c[0x0][0x28c] ;  /* 0x0000a300ff007b82 */ /* 0x003e220000000800 */
[----:B------:R1:W-:Y:S01]  /*2d90*/  SYNCS.ARRIVE.TRANS64.A1T0 RZ, [R110+UR45], RZ ;  /* 0x000000ff6eff79a7 */ /* 0x0003e2000810002d */
[----:B0-----:R-:W-:-:S13]  /*2da0*/  ISETP.GE.AND P1, PT, R0, 0x1, PT ;  /* 0x000000010000780c */ /* 0x001fda0003f26270 */
[----:B-1----:R-:W-:Y:S05]  /*2db0*/  @!P1 BRA `(.L_x_33) ;  /* 0x0000000000409947 */ /* 0x002fea0003800000 */
[----:B------:R-:W-:Y:S05]  /*2dc0*/  @!P0 BRA `(.L_x_34) ;  /* 0x0000000000048947 */ /* 0x000fea0003800000 */
[----:B------:R-:W-:Y:S01]  /*2dd0*/  BPT.TRAP 0x1 ;  /* 0x000000040000795c */ /* 0x000fe20000300000 */
.L_x_34:
[----:B------:R-:W-:Y:S01]  /*2de0*/  ISETP.NE.AND P0, PT, R23, RZ, PT ;  /* 0x000000ff1700720c */ /* 0x000fe20003f05270 */
[----:B------:R-:W-:-:S12]  /*2df0*/  IMAD.U32 R3, RZ, RZ, UR42 ;  /* 0x0000002aff037e24 */ /* 0x000fd8000f8e00ff */
[----:B------:R-:W-:-:S05]  /*2e00*/  VOTEU.ANY UP0, P0 ;  /* 0x00000000003f7886 */ /* 0x000fca0000000100 */
[----:B------:R-:W-:Y:S02]  /*2e10*/  @UP0 UIADD3 UR4, UR46, UR43, URZ ;  /* 0x0000002b2e040290 */ /* 0x000fe4000fffe03f */
[----:B------:R-:W-:-:S04]  /*2e20*/  UISETP.GT.U32.AND UP0, UPT, UR36, 0x1, UPT ;  /* 0x000000012400788c */ /* 0x000fc8000bf04070 */
[----:B------:R-:W-:-:S04]  /*2e30*/  IMAD.U32 R0, RZ, RZ, UR4 ;  /* 0x00000004ff007e24 */ /* 0x000fc8000f8e00ff */
[----:B------:R-:W-:-:S05]  /*2e40*/  @P0 IMAD.SHL.U32 R0, R0, 0x8, RZ ;  /* 0x0000000800000824 */ /* 0x000fca00078e00ff */
[----:B------:R-:W-:-:S04]  /*2e50*/  @P0 LOP3.LUT R0, R0, 0x38, RZ, 0xc0, !PT ;  /* 0x0000003800000812 */ /* 0x000fc800078ec0ff */
[----:B------:R-:W-:-:S04]  /*2e60*/  @P0 IADD3 R3, R3, 0x40, R0 ;  /* 0x0000004003030810 */ /* 0x000fc80007ffe000 */
[----:B------:R-:W-:-:S04]  /*2e70*/  @P0 PRMT R3, R22, 0x654, R3 ;  /* 0x0000065416030816 */ /* 0x000fc80000000003 */
[----:B------:R0:W-:Y:S01]  /*2e80*/  @P0 SYNCS.ARRIVE.TRANS64.RED.A1T0 RZ, [R3+URZ], RZ ;  /* 0x000000ff03ff09a7 */ /* 0x0001e2000810043f */
[----:B------:R-:W-:-:S13]  /*2e90*/  PLOP3.LUT P0, PT, PT, PT, UP0, 0x80, 0x0 ;  /* 0x000000000000781c */ /* 0x000fda0003f0f008 */
[----:B0-----:R-:W-:Y:S05]  /*2ea0*/  @P0 BRA `(.L_x_33) ;  /* 0x0000000000040947 */ /* 0x001fea0003800000 */
[----:B------:R-:W-:Y:S01]  /*2eb0*/  BPT.TRAP 0x1 ;  /* 0x000000040000795c */ /* 0x000fe20000300000 */
.L_x_33:
[----:B------:R-:W-:Y:S01]  /*2ec0*/  SHF.L.U32 R0, R118, 0x1f, RZ ;  /* 0x0000001f76007819 */ /* 0x000fe200000006ff */
[----:B------:R-:W-:Y:S01]  /*2ed0*/  UIADD3 UR43, UR41, UR43, URZ ;  /* 0x0000002b292b7290 */ /* 0x000fe2000fffe03f */
[----:B------:R-:W0:Y:S01]  /*2ee0*/  LDC R7, c[0x0][0x288] ;  /* 0x0000a200ff077b82 */ /* 0x000e220000000800 */
[----:B------:R-:W-:Y:S02]  /*2ef0*/  IMAD.SHL.U32 R12, R108, 0x2, RZ ;  /* 0x000000026c0c7824 */ /* 0x000fe400078e00ff */
[----:B------:R-:W-:Y:S02]  /*2f00*/  USHF.R.U32.HI UR4, URZ, 0x3, UR43 ;  /* 0x000000033f047899 */ /* 0x000fe4000801162b */
[----:B------:R-:W-:Y:S01]  /*2f10*/  UISETP.GT.U32.AND UP0, UPT, UR43, 0x7, UPT ;  /* 0x000000072b00788c */ /* 0x000fe2000bf04070 */
[----:B------:R-:W-:Y:S01]  /*2f20*/  SHF.R.S32.HI R13, RZ, 0x1f, R12 ;  /* 0x0000001fff0d7819 */ /* 0x000fe2000001140c */
[----:B------:R-:W-:Y:S01]  /*2f30*/  ULOP3.LUT UR4, UR4, 0x1, URZ, 0xc0, !UPT ;  /* 0x0000000104047892 */ /* 0x000fe2000f8ec03f */
[----:B------:R-:W1:Y:S01]  /*2f40*/  SYNCS.PHASECHK.TRANS64.TRYWAIT P0, [R109+UR44+0x10], R0 ;  /* 0x000010006d0075a7 */ /* 0x000e62000800016c */
[----:B------:R-:W-:-:S02]  /*2f50*/  UISETP.LT.U32.AND UP0, UPT, UR41, 0x8, UP0 ;  /* 0x000000082900788c */ /* 0x000fc40008701070 */
[----:B------:R-:W-:Y:S02]  /*2f60*/  UISETP.NE.U32.AND UP1, UPT, UR4, 0x1, UPT ;  /* 0x000000010400788c */ /* 0x000fe4000bf25070 */
[----:B------:R-:W-:Y:S02]  /*2f70*/  USEL UR5, URZ, 0x1, !UP0 ;  /* 0x000000013f057887 */ /* 0x000fe4000c000000 */
[----:B------:R-:W-:Y:S02]  /*2f80*/  UISETP.GT.U32.AND UP1, UPT, UR41, 0x7, !UP1 ;  /* 0x000000072900788c */ /* 0x000fe4000cf24070 */
[----:B------:R-:W-:Y:S02]  /*2f90*/  ULOP3.LUT UR43, UR43, 0x7, URZ, 0xc0, !UPT ;  /* 0x000000072b2b7892 */ /* 0x000fe4000f8ec03f */
[----:B------:R-:W-:-:S04]  /*2fa0*/  USEL UR4, URZ, 0x1, !UP1 ;  /* 0x000000013f047887 */ /* 0x000fc8000c800000 */
[----:B------:R-:W-:Y:S01]  /*2fb0*/  ULOP3.LUT UR47, UR4, UR47, UR5, 0x96, !UPT ;  /* 0x0000002f042f7292 */ /* 0x000fe2000f8e9605 */
[----:B01----:R-:W-:Y:S11]  /*2fc0*/  @!P0 BRA `(.L_x_35) ;  /* 0x0000006800ac8947 */ /* 0x003ff60003800000 */
.L_x_225:
[----:B------:R-:W-:Y:S01]  /*2fd0*/  IMAD.SHL.U32 R4, R18, 0x40, RZ ;  /* 0x0000004012047824 */ /* 0x000fe200078e00ff */
[----:B------:R-:W-:Y:S01]  /*2fe0*/  ULDC UR6, c[0x0][0x284] ;  /* 0x0000a10000067ab9 */ /* 0x000fe20000000800 */
[----:B------:R-:W-:Y:S01]  /*2ff0*/  IMAD R114, R2, 0xa0, RZ ;  /* 0x000000a002727824 */ /* 0x000fe200078e02ff */
[----:B------:R-:W-:Y:S01]  /*3000*/  SHF.R.S32.HI R11, RZ, 0x1f, R19 ;  /* 0x0000001fff0b7819 */ /* 0x000fe20000011413 */
[----:B------:R-:W-:Y:S01]  /*3010*/  ULDC.64 UR4, c[0x0][0x5d0] ;  /* 0x0001740000047ab9 */ /* 0x000fe20000000a00 */
[----:B------:R-:W-:Y:S01]  /*3020*/  ISETP.GE.AND P0, PT, R4, UR6, PT ;  /* 0x0000000604007c0c */ /* 0x000fe2000bf06270 */
[----:B------:R-:W-:Y:S01]  /*3030*/  IMAD.WIDE.U32 R2, R19, UR4, R12 ;  /* 0x0000000413027c25 */ /* 0x000fe2000f8e000c */
[----:B------:R-:W-:Y:S02]  /*3040*/  SHF.R.S32.HI R115, RZ, 0x1f, R114 ;  /* 0x0000001fff737819 */ /* 0x000fe40000011472 */
[C---:B------:R-:W-:Y:S01]  /*3050*/  ISETP.GE.OR P0, PT, R114.reuse, R7, P0 ;  /* 0x000000077200720c */ /* 0x040fe20000706670 */
[----:B0-----:R-:W-:Y:S01]  /*3060*/  IMAD R0, R11, UR4, RZ ;  /* 0x000000040b007c24 */ /* 0x001fe2000f8e02ff */
[----:B------:R-:W-:-:S03]  /*3070*/  IADD3 R8, P1, R114, R2, RZ ;  /* 0x0000000272087210 */ /* 0x000fc60007f3e0ff */
[----:B------:R-:W-:-:S05]  /*3080*/  IMAD R5, R19, UR5, R0 ;  /* 0x0000000513057c24 */ /* 0x000fca000f8e0200 */
[----:B------:R-:W-:-:S03]  /*3090*/  IADD3.X R9, R115, R3, R5, P1, !PT ;  /* 0x0000000373097210 */ /* 0x000fc60000ffe405 */
[----:B------:R-:W-:Y:S05]  /*30a0*/  @P0 BRA `(.L_x_36) ;  /* 0x0000004c00c40947 */ /* 0x000fea0003800000 */
[----:B------:R-:W0:Y:S01]  /*30b0*/  LDC.64 R2, c[0x0][0x5c8] ;  /* 0x00017200ff027b82 */ /* 0x000e220000000a00 */
[----:B-----5:R-:W-:Y:S01]  /*30c0*/  FSETP.NEU.AND P1, PT, R105, RZ, PT ;  /* 0x000000ff6900720b */ /* 0x020fe20003f2d000 */
[----:B------:R-:W-:Y:S01]  /*30d0*/  IMAD R5, R108, -0x2, R7 ;  /* 0xfffffffe6c057824 */ /* 0x000fe200078e0207 */
[----:B------:R-:W-:Y:S01]  /*30e0*/  BSSY B0, `(.L_x_36) ;  /* 0x00004ed000007945 */ /* 0x000fe20003800000 */
[----:B------:R-:W-:-:S04]  /*30f0*/  IMAD.WIDE R120, R18, 0x40, R106 ;  /* 0x0000004012787825 */ /* 0x000fc800078e026a */
[----:B------:R-:W-:Y:S02]  /*3100*/  IMAD.IADD R0, R5, 0x1, -R114 ;  /* 0x0000000105007824 */ /* 0x000fe400078e0a72 */
[----:B------:R-:W-:-:S03]  /*3110*/  IMAD.IADD R4, R113, 0x1, -R4 ;  /* 0x0000000171047824 */ /* 0x000fc600078e0a04 */
[----:B------:R-:W-:-:S04]  /*3120*/  ISETP.GT.AND P0, PT, R0, RZ, PT ;  /* 0x000000ff0000720c */ /* 0x000fc80003f04270 */
[----:B------:R-:W-:Y:S01]  /*3130*/  ISETP.GT.AND P2, PT, R4, RZ, P0 ;  /* 0x000000ff0400720c */ /* 0x000fe20000744270 */
[-C--:B0-----:R-:W-:Y:S02]  /*3140*/  IMAD R5, R121, R2.reuse, RZ ;  /* 0x0000000279057224 */ /* 0x081fe400078e02ff */
[----:B------:R-:W-:-:S04]  /*3150*/  IMAD.WIDE.U32 R8, R120, R2, R8 ;  /* 0x0000000278087225 */ /* 0x000fc800078e0008 */
[----:B------:R-:W-:-:S04]  /*3160*/  IMAD R5, R120, R3, R5 ;  /* 0x0000000378057224 */ /* 0x000fc800078e0205 */
[----:B------:R-:W-:Y:S01]  /*3170*/  IMAD.IADD R129, R9, 0x1, R5 ;  /* 0x0000000109817824 */ /* 0x000fe200078e0205 */
[----:B------:R-:W-:Y:S06]  /*3180*/  @!P1 BRA `(.L_x_37) ;  /* 0x0000003400c09947 */ /* 0x000fec0003800000 */
[----:B------:R-:W0:Y:S01]  /*3190*/  LDC.64 R122, c[0x0][0x5b8] ;  /* 0x00016e00ff7a7b82 */ /* 0x000e220000000a00 */
[----:B------:R-:W-:-:S07]  /*31a0*/  ULDC.64 UR4, c[0x0][0x5c0] ;  /* 0x0001700000047ab9 */ /* 0x000fce0000000a00 */
[----:B------:R-:W1:Y:S08]  /*31b0*/  LDC.64 R124, c[0x0][0x5b0] ;  /* 0x00016c00ff7c7b82 */ /* 0x000e700000000a00 */
[----:B------:R-:W2:Y:S01]  /*31c0*/  LDC.64 R126, c[0x0][0x5a8] ;  /* 0x00016a00ff7e7b82 */ /* 0x000ea20000000a00 */
[-C--:B0-----:R-:W-:Y:S02]  /*31d0*/  IMAD R10, R11, R122.reuse, RZ ;  /* 0x0000007a0b0a7224 */ /* 0x081fe400078e02ff */
[----:B------:R-:W-:-:S04]  /*31e0*/  IMAD.WIDE.U32 R6, R19, R122, R12 ;  /* 0x0000007a13067225 */ /* 0x000fc800078e000c */
[----:B------:R-:W-:Y:S01]  /*31f0*/  IMAD R119, R19, R123, R10 ;  /* 0x0000007b13777224 */ /* 0x000fe200078e020a */
[----:B------:R-:W-:Y:S01]  /*3200*/  IADD3 R14, P1, R114, R6, RZ ;  /* 0x00000006720e7210 */ /* 0x000fe20007f3e0ff */
[----:B-1----:R-:W-:-:S03]  /*3210*/  IMAD R5, R121, R124, RZ ;  /* 0x0000007c79057224 */ /* 0x002fc600078e02ff */
[----:B------:R-:W-:Y:S01]  /*3220*/  IADD3.X R15, R115, R7, R119, P1, !PT ;  /* 0x00000007730f7210 */ /* 0x000fe20000ffe477 */
[C---:B------:R-:W-:Y:S02]  /*3230*/  IMAD R123, R120.reuse, R125, R5 ;  /* 0x0000007d787b7224 */ /* 0x040fe400078e0205 */
[----:B------:R-:W-:-:S04]  /*3240*/  IMAD.WIDE.U32 R6, R120, R124, R14 ;  /* 0x0000007c78067225 */ /* 0x000fc800078e000e */
[----:B------:R-:W-:Y:S01]  /*3250*/  IMAD.IADD R5, R7, 0x1, R123 ;  /* 0x0000000107057824 */ /* 0x000fe200078e027b */
[----:B--2---:R-:W-:-:S04]  /*3260*/  LEA R20, P1, R6, R126, 0x1 ;  /* 0x0000007e06147211 */ /* 0x004fc800078208ff */
[----:B------:R-:W-:-:S05]  /*3270*/  LEA.HI.X R21, R6, R127, R5, 0x1, P1 ;  /* 0x0000007f06157211 */ /* 0x000fca00008f0c05 */
[----:B------:R-:W2:Y:S01]  /*3280*/  @P2 LDG.E.LTC128B.U16 R5, desc[UR50][R20.64] ;  /* 0x0000003214052981 */ /* 0x000ea2000c1e1520 */
[----:B------:R-:W-:Y:S01]  /*3290*/  IMAD.WIDE.U32 R6, R120, R124, R114 ;  /* 0x0000007c78067225 */ /* 0x000fe200078e0072 */
[----:B------:R-:W-:Y:S02]  /*32a0*/  BSSY B1, `(.L_x_38) ;  /* 0x0000015000017945 */ /* 0x000fe40003800000 */
[----:B------:R-:W-:-:S04]  /*32b0*/  IADD3 R116, P1, R12, R6, RZ ;  /* 0x000000060c747210 */ /* 0x000fc80007f3e0ff */
[----:B------:R-:W-:Y:S02]  /*32c0*/  IADD3.X R117, R13, R123, R7, P1, !PT ;  /* 0x0000007b0d757210 */ /* 0x000fe40000ffe407 */
[----:B------:R-:W-:Y:S01]  /*32d0*/  LEA R10, P1, R8, UR4, 0x1 ;  /* 0x00000004080a7c11 */ /* 0x000fe2000f8208ff */
[----:B------:R-:W-:-:S03]  /*32e0*/  IMAD.WIDE.U32 R116, R19, R122, R116 ;  /* 0x0000007a13747225 */ /* 0x000fc600078e0074 */
[----:B------:R-:W-:Y:S02]  /*32f0*/  LEA.HI.X R11, R8, UR5, R129, 0x1, P1 ;  /* 0x00000005080b7c11 */ /* 0x000fe400088f0c81 */
[----:B------:R-:W-:-:S04]  /*3300*/  ISETP.GT.AND P1, PT, R0, 0x1, PT ;  /* 0x000000010000780c */ /* 0x000fc80003f24270 */
[----:B------:R-:W-:Y:S01]  /*3310*/  ISETP.GT.AND P3, PT, R4, RZ, P1 ;  /* 0x000000ff0400720c */ /* 0x000fe20000f64270 */
[----:B--2---:R-:W-:-:S05]  /*3320*/  HADD2.F32 R6, -RZ, R5.H0_H0 ;  /* 0x20000005ff067230 */ /* 0x004fca0000004100 */
[----:B------:R-:W-:Y:S01]  /*3330*/  FMUL R7, R6, R105 ;  /* 0x0000006906077220 */ /* 0x000fe20000400000 */
[----:B------:R-:W-:-:S03]  /*3340*/  LEA R6, P4, R116, R126, 0x1 ;  /* 0x0000007e74067211 */ /* 0x000fc600078808ff */
[----:B------:R-:W-:-:S05]  /*3350*/  FFMA R7, R88, R104, R7 ;  /* 0x0000006858077223 */ /* 0x000fca0000000007 */
[----:B------:R-:W-:Y:S01]  /*3360*/  F2FP.F16.F32.PACK_AB R8, RZ, R7 ;  /* 0x00000007ff08723e */ /* 0x000fe200000000ff */
[----:B------:R-:W-:-:S03]  /*3370*/  IMAD.IADD R7, R119, 0x1, R117 ;  /* 0x0000000177077824 */ /* 0x000fc600078e0275 */
[----:B------:R-:W-:Y:S01]  /*3380*/  PRMT R9, R8, 0x7610, R9 ;  /* 0x0000761008097816 */ /* 0x000fe20000000009 */
[----:B------:R-:W-:Y:S01]  /*3390*/  IMAD.SHL.U32 R8, R124, 0x8, RZ ;  /* 0x000000087c087824 */ /* 0x000fe200078e00ff */
[----:B------:R-:W-:-:S03]  /*33a0*/  LEA.HI.X R7, R116, R127, R7, 0x1, P4 ;  /* 0x0000007f74077211 */ /* 0x000fc600020f0c07 */
[----:B------:R0:W-:Y:S02]  /*33b0*/  @P2 STG.E.U16 desc[UR50][R10.64], R9 ;  /* 0x000000090a002986 */ /* 0x0001e4000c101532 */
[----:B0-----:R-:W-:Y:S01]  /*33c0*/  SHF.L.U64.HI R9, R124, 0x3, R125 ;  /* 0x000000037c097819 */ /* 0x001fe2000001027d */
[----:B------:R-:W-:Y:S06]  /*33d0*/  @!P3 BRA `(.L_x_39) ;  /* 0x000000000004b947 */ /* 0x000fec0003800000 */
[----:B------:R0:W5:Y:S02]  /*33e0*/  LDG.E.LTC128B.U16 R5, desc[UR50][R6.64+0x2] ;  /* 0x0000023206057981 */ /* 0x000164000c1e1520 */
.L_x_39:
[----:B------:R-:W-:Y:S05]  /*33f0*/  BSYNC B1 ;  /* 0x0000000000017941 */ /* 0x000fea0003800000 */
.L_x_38:
[----:B-----5:R-:W-:Y:S01]  /*3400*/  HADD2.F32 R18, -RZ, R5.H0_H0 ;  /* 0x20000005ff127230 */ /* 0x020fe20000004100 */
[----:B------:R-:W-:Y:S01]  /*3410*/  ISETP.GT.AND P0, PT, R4, 0x8, P0 ;  /* 0x000000080400780c */ /* 0x000fe20000704270 */
[----:B------:R-:W-:-:S04]  /*3420*/  IMAD.WIDE.U32 R8, R120, R124, R8 ;  /* 0x0000007c78087225 */ /* 0x000fc800078e0008 */
[----:B------:R-:W-:Y:S01]  /*3430*/  FMUL R18, R18, R105 ;  /* 0x0000006912127220 */ /* 0x000fe20000400000 */
[----:B------:R-:W-:Y:S01]  /*3440*/  IMAD.IADD R123, R123, 0x1, R9 ;  /* 0x000000017b7b7824 */ /* 0x000fe200078e0209 */
[----:B------:R-:W-:Y:S02]  /*3450*/  IADD3 R9, P2, R14, R8, RZ ;  /* 0x000000080e097210 */ /* 0x000fe40007f5e0ff */
[----:B------:R-:W-:-:S03]  /*3460*/  FFMA R18, R89, R104, R18 ;  /* 0x0000006859127223 */ /* 0x000fc60000000012 */
[----:B------:R-:W-:Y:S01]  /*3470*/  IMAD.X R20, R123, 0x1, R15, P2 ;  /* 0x000000017b147824 */ /* 0x000fe200010e060f */
[C---:B------:R-:W-:Y:S02]  /*3480*/  LEA R14, P2, R9.reuse, R126, 0x1 ;  /* 0x0000007e090e7211 */ /* 0x040fe400078408ff */
[----:B------:R-:W-:Y:S02]  /*3490*/  F2FP.F16.F32.PACK_AB R18, RZ, R18 ;  /* 0x00000012ff12723e */ /* 0x000fe400000000ff */
[--C-:B------:R-:W-:Y:S02]  /*34a0*/  LEA.HI.X R15, R9, R127, R20.reuse, 0x1, P2 ;  /* 0x0000007f090f7211 */ /* 0x100fe400010f0c14 */
[----:B------:R-:W-:Y:S02]  /*34b0*/  PRMT R20, R18, 0x7610, R20 ;  /* 0x0000761012147816 */ /* 0x000fe40000000014 */
[----:B------:R-:W-:-:S03]  /*34c0*/  PRMT R18, R5, 0x7610, R18 ;  /* 0x0000761005127816 */ /* 0x000fc60000000012 */
[----:B------:R1:W-:Y:S04]  /*34d0*/  @P3 STG.E.U16 desc[UR50][R10.64+0x2], R20 ;  /* 0x000002140a003986 */ /* 0x0003e8000c101532 */
[----:B------:R-:W2:Y:S01]  /*34e0*/  @P0 LDG.E.LTC128B.U16 R18, desc[UR50][R14.64] ;  /* 0x000000320e120981 */ /* 0x000ea2000c1e1520 */
[----:B------:R-:W-:Y:S01]  /*34f0*/  IADD3 R12, P2, P3, R12, R8, R114 ;  /* 0x000000080c0c7210 */ /* 0x000fe20007b5e072 */
[----:B------:R-:W-:Y:S01]  /*3500*/  BSSY B1, `(.L_x_40) ;  /* 0x0000011000017945 */ /* 0x000fe20003800000 */
[----:B------:R-:W-:Y:S02]  /*3510*/  SHF.L.U64.HI R9, R2, 0x4, R3 ;  /* 0x0000000402097819 */ /* 0x000fe40000010203 */
[----:B------:R-:W-:Y:S02]  /*3520*/  IADD3.X R13, R13, R123, R115, P2, P3 ;  /* 0x0000007b0d0d7210 */ /* 0x000fe400017e6473 */
[----:B------:R-:W-:Y:S01]  /*3530*/  ISETP.GT.AND P1, PT, R4, 0x8, P1 ;  /* 0x000000080400780c */ /* 0x000fe20000f24270 */
[----:B------:R-:W-:-:S04]  /*3540*/  IMAD.WIDE.U32 R12, R19, R122, R12 ;  /* 0x0000007a130c7225 */ /* 0x000fc800078e000c */
[----:B------:R-:W-:Y:S02]  /*3550*/  IMAD.IADD R3, R119, 0x1, R13 ;  /* 0x0000000177037824 */ /* 0x000fe400078e020d */
[----:B--2---:R-:W-:-:S05]  /*3560*/  HADD2.F32 R8, -RZ, R18.H0_H0 ;  /* 0x20000012ff087230 */ /* 0x004fca0000004100 */
[----:B------:R-:W-:Y:S01]  /*3570*/  FMUL R5, R8, R105 ;  /* 0x0000006908057220 */ /* 0x000fe20000400000 */
[----:B------:R-:W-:Y:S02]  /*3580*/  LEA R8, P2, R2, R10, 0x4 ;  /* 0x0000000a02087211 */ /* 0x000fe400078420ff */
[----:B------:R-:W-:Y:S01]  /*3590*/  LEA R2, P3, R12, R126, 0x1 ;  /* 0x0000007e0c027211 */ /* 0x000fe200078608ff */
[----:B------:R-:W-:Y:S02]  /*35a0*/  FFMA R5, R90, R104, R5 ;  /* 0x000000685a057223 */ /* 0x000fe40000000005 */
[----:B------:R-:W-:Y:S01]  /*35b0*/  IMAD.X R9, R9, 0x1, R11, P2 ;  /* 0x0000000109097824 */ /* 0x000fe200010e060b */
[----:B------:R-:W-:Y:S02]  /*35c0*/  LEA.HI.X R3, R12, R127, R3, 0x1, P3 ;  /* 0x0000007f0c037211 */ /* 0x000fe400018f0c03 */
[----:B------:R-:W-:-:S05]  /*35d0*/  F2FP.F16.F32.PACK_AB R5, RZ, R5 ;  /* 0x00000005ff05723e */ /* 0x000fca00000000ff */
[----:B------:R1:W-:Y:S01]  /*35e0*/  @P0 STG.E.U16 desc[UR50][R8.64], R5 ;  /* 0x0000000508000986 */ /* 0x0003e2000c101532 */
[----:B------:R-:W-:Y:S05]  /*35f0*/  @!P1 BRA `(.L_x_41) ;  /* 0x0000000000049947 */ /* 0x000fea0003800000 */
[----:B------:R2:W5:Y:S02]  /*3600*/  LDG.E.LTC128B.U16 R18, desc[UR50][R2.64+0x2] ;  /* 0x0000023202127981 */ /* 0x000564000c1e1520 */
.L_x_41:
[----:B------:R-:W-:Y:S05]  /*3610*/  BSYNC B1 ;  /* 0x0000000000017941 */ /* 0x000fea0003800000 */
.L_x_40:
[----:B-----5:R-:W-:Y:S01]  /*3620*/  HADD2.F32 R12, -RZ, R18.H0_H0 ;  /* 0x20000012ff0c7230 */ /* 0x020fe20000004100 */
[----:B------:R-:W-:Y:S01]  /*3630*/  ISETP.GT.AND P0, PT, R0, 0x8, PT ;  /* 0x000000080000780c */ /* 0x000fe20003f04270 */
[----:B------:R-:W-:Y:S03]  /*3640*/  BSSY B1, `(.L_x_42) ;  /* 0x0000008000017945 */ /* 0x000fe60003800000 */
[----:B------:R-:W-:Y:S01]  /*3650*/  FMUL R12, R12, R105 ;  /* 0x000000690c0c7220 */ /* 0x000fe20000400000 */
[----:B------:R-:W-:-:S03]  /*3660*/  ISETP.GT.AND P2, PT, R4, RZ, P0 ;  /* 0x000000ff0400720c */ /* 0x000fc60000744270 */
[----:B------:R-:W-:-:S05]  /*3670*/  FFMA R12, R91, R104, R12 ;  /* 0x000000685b0c7223 */ /* 0x000fca000000000c */
[----:B------:R-:W-:-:S05]  /*3680*/  F2FP.F16.F32.PACK_AB R12, RZ, R12 ;  /* 0x0000000cff0c723e */ /* 0x000fca00000000ff */
[----:B------:R3:W-:Y:S01]  /*3690*/  @P1 STG.E.U16 desc[UR50][R8.64+0x2], R12 ;  /* 0x0000020c08001986 */ /* 0x0007e2000c101532 */
[----:B------:R-:W-:Y:S05]  /*36a0*/  @!P2 BRA `(.L_x_43) ;  /* 0x000000000004a947 */ /* 0x000fea0003800000 */
[----:B------:R4:W5:Y:S02]  /*36b0*/  LDG.E.LTC128B.U16 R18, desc[UR50][R6.64+0x10] ;  /* 0x0000103206127981 */ /* 0x000964000c1e1520 */
.L_x_43:
[----:B------:R-:W-:Y:S05]  /*36c0*/  BSYNC B1 ;  /* 0x0000000000017941 */ /* 0x000fea0003800000 */
.L_x_42:
[----:B---3-5:R-:W-:Y:S01]  /*36d0*/  HADD2.F32 R12, -RZ, R18.H0_H0 ;  /* 0x20000012ff0c7230 */ /* 0x028fe20000004100 */
[----:B------:R-:W-:Y:S01]  /*36e0*/  ISETP.GT.AND P1, PT, R0, 0x9, PT ;  /* 0x000000090000780c */ /* 0x000fe20003f24270 */
[----:B------:R-:W-:Y:S03]  /*36f0*/  BSSY B1, `(.L_x_44) ;  /* 0x0000008000017945 */ /* 0x000fe60003800000 */
[----:B-1----:R-:W-:Y:S01]  /*3700*/  FMUL R5, R12, R105 ;  /* 0x000000690c057220 */ /* 0x002fe20000400000 */
[----:B------:R-:W-:-:S03]  /*3710*/  ISETP.GT.AND P3, PT, R4, RZ, P1 ;  /* 0x000000ff0400720c */ /* 0x000fc60000f64270 */
[----:B------:R-:W-:-:S05]  /*3720*/  FFMA R5, R92, R104, R5 ;  /* 0x000000685c057223 */ /* 0x000fca0000000005 */
[----:B------:R-:W-:-:S05]  /*3730*/  F2FP.F16.F32.PACK_AB R5, RZ, R5 ;  /* 0x00000005ff05723e */ /* 0x000fca00000000ff */
[----:B------:R1:W-:Y:S01]  /*3740*/  @P2 STG.E.U16 desc[UR50][R10.64+0x10], R5 ;  /* 0x000010050a002986 */ /* 0x0003e2000c101532 */
[----:B------:R-:W-:Y:S05]  /*3750*/  @!P3 BRA `(.L_x_45) ;  /* 0x000000000004b947 */ /* 0x000fea0003800000 */
[----:B------:R3:W5:Y:S02]  /*3760*/  LDG.E.LTC128B.U16 R18, desc[UR50][R6.64+0x12] ;  /* 0x0000123206127981 */ /* 0x000764000c1e1520 */
.L_x_45:
[----:B------:R-:W-:Y:S05]  /*3770*/  BSYNC B1 ;  /* 0x0000000000017941 */ /* 0x000fea0003800000 */
.L_x_44:
[----:B-----5:R-:W-:Y:S01]  /*3780*/  HADD2.F32 R12, -RZ, R18.H0_H0 ;  /* 0x20000012ff0c7230 */ /* 0x020fe20000004100 */
[----:B------:R-:W-:Y:S01]  /*3790*/  ISETP.GT.AND P0, PT, R4, 0x8, P0 ;  /* 0x000000080400780c */ /* 0x000fe20000704270 */
[----:B------:R-:W-:Y:S03]  /*37a0*/  BSSY B1, `(.L_x_46) ;  /* 0x0000007000017945 */ /* 0x000fe60003800000 */
[----:B------:R-:W-:-:S04]  /*37b0*/  FMUL R12, R12, R105 ;  /* 0x000000690c0c7220 */ /* 0x000fc80000400000 */
[----:B------:R-:W-:-:S05]  /*37c0*/  FFMA R12, R93, R104, R12 ;  /* 0x000000685d0c7223 */ /* 0x000fca000000000c */
[----:B------:R-:W-:-:S05]  /*37d0*/  F2FP.F16.F32.PACK_AB R12, RZ, R12 ;  /* 0x0000000cff0c723e */ /* 0x000fca00000000ff */
[----:B------:R0:W-:Y:S01]  /*37e0*/  @P3 STG.E.U16 desc[UR50][R10.64+0x12], R12 ;  /* 0x0000120c0a003986 */ /* 0x0001e2000c101532 */
[----:B------:R-:W-:Y:S05]  /*37f0*/  @!P0 BRA `(.L_x_47) ;  /* 0x0000000000048947 */ /* 0x000fea0003800000 */
[----:B------:R0:W5:Y:S02]  /*3800*/  LDG.E.LTC128B.U16 R18, desc[UR50][R2.64+0x10] ;  /* 0x0000103202127981 */ /* 0x000164000c1e1520 */
.L_x_47:
[----:B------:R-:W-:Y:S05]  /*3810*/  BSYNC B1 ;  /* 0x0000000000017941 */ /* 0x000fea0003800000 */
.L_x_46:
[----:B0----5:R-:W-:Y:S01]  /*3820*/  HADD2.F32 R12, -RZ, R18.H0_H0 ;  /* 0x20000012ff0c7230 */ /* 0x021fe20000004100 */
[----:B------:R-:W-:Y:S01]  /*3830*/  ISETP.GT.AND P1, PT, R4, 0x8, P1 ;  /* 0x000000080400780c */ /* 0x000fe20000f24270 */
[----:B------:R-:W-:Y:S03]  /*3840*/  BSSY B1, `(.L_x_48) ;  /* 0x0000007000017945 */ /* 0x000fe60003800000 */
[----:B-1----:R-:W-:-:S04]  /*3850*/  FMUL R5, R12, R105 ;  /* 0x000000690c057220 */ /* 0x002fc80000400000 */
[----:B------:R-:W-:-:S05]  /*3860*/  FFMA R5, R94, R104, R5 ;  /* 0x000000685e057223 */ /* 0x000fca0000000005 */
[----:B------:R-:W-:-:S05]  /*3870*/  F2FP.F16.F32.PACK_AB R5, RZ, R5 ;  /* 0x00000005ff05723e */ /* 0x000fca00000000ff */
[----:B------:R0:W-:Y:S01]  /*3880*/  @P0 STG.E.U16 desc[UR50][R8.64+0x10], R5 ;  /* 0x0000100508000986 */ /* 0x0001e2000c101532 */
[----:B------:R-:W-:Y:S05]  /*3890*/  @!P1 BRA `(.L_x_49) ;  /* 0x0000000000049947 */ /* 0x000fea0003800000 */
[----:B------:R1:W5:Y:S02]  /*38a0*/  LDG.E.LTC128B.U16 R18, desc[UR50][R2.64+0x12] ;  /* 0x0000123202127981 */ /* 0x000364000c1e1520 */
.L_x_49:
[----:B------:R-:W-:Y:S05]  /*38b0*/  BSYNC B1 ;  /* 0x0000000000017941 */ /* 0x000fea0003800000 */
.L_x_48:
        /* <DEDUP_REMOVED lines=10> */
.L_x_51:
[----:B------:R-:W-:Y:S05]  /*3960*/  BSYNC B1 ;  /* 0x0000000000017941 */ /* 0x000fea0003800000 */
.L_x_50:
[----:B0----5:R-:W-:Y:S01]  /*3970*/  HADD2.F32 R12, -RZ, R18.H0_H0 ;  /* 0x20000012ff0c7230 */ /* 0x021fe20000004100 */
        /* <DEDUP_REMOVED lines=9> */
.L_x_53:
[----:B------:R-:W-:Y:S05]  /*3a10*/  BSYNC B1 ;  /* 0x0000000000017941 */ /* 0x000fea0003800000 */
.L_x_52:
        /* <DEDUP_REMOVED lines=9> */
.L_x_55:
[----:B------:R-:W-:Y:S05]  /*3ab0*/  BSYNC B1 ;  /* 0x0000000000017941 */ /* 0x000fea0003800000 */
.L_x_54:
[----:B0----5:R-:W-:Y:S01]  /*3ac0*/  HADD2.F32 R12, -RZ, R18.H0_H0 ;  /* 0x20000012ff0c7230 */ /* 0x021fe20000004100 */
        /* <DEDUP_REMOVED lines=8> */
.L_x_57:
[----:B------:R-:W-:Y:S05]  /*3b50*/  BSYNC B1 ;  /* 0x0000000000017941 */ /* 0x000fea0003800000 */
.L_x_56:
        /* <DEDUP_REMOVED lines=10> */
.L_x_59:
[----:B------:R-:W-:Y:S05]  /*3c00*/  BSYNC B1 ;  /* 0x0000000000017941 */ /* 0x000fea0003800000 */
.L_x_58:
        /* <DEDUP_REMOVED lines=10> */
.L_x_61:
[----:B------:R-:W-:Y:S05]  /*3cb0*/  BSYNC B1 ;  /* 0x0000000000017941 */ /* 0x000fea0003800000 */
.L_x_60:
        /* <DEDUP_REMOVED lines=9> */
.L_x_63:
[----:B------:R-:W-:Y:S05]  /*3d50*/  BSYNC B1 ;  /* 0x0000000000017941 */ /* 0x000fea0003800000 */
.L_x_62:
        /* <DEDUP_REMOVED lines=9> */
.L_x_65:
[----:B------:R-:W-:Y:S05]  /*3df0*/  BSYNC B1 ;  /* 0x0000000000017941 */ /* 0x000fea0003800000 */
.L_x_64:
        /* <DEDUP_REMOVED lines=10> */
.L_x_67:
[----:B------:R-:W-:Y:S05]  /*3ea0*/  BSYNC B1 ;  /* 0x0000000000017941 */ /* 0x000fea0003800000 */
.L_x_66:
        /* <DEDUP_REMOVED lines=10> */
.L_x_69:
[----:B------:R-:W-:Y:S05]  /*3f50*/  BSYNC B1 ;  /* 0x0000000000017941 */ /* 0x000fea0003800000 */
.L_x_68:
        /* <DEDUP_REMOVED lines=9> */
.L_x_71:
[----:B------:R-:W-:Y:S05]  /*3ff0*/  BSYNC B1 ;  /* 0x0000000000017941 */ /* 0x000fea0003800000 */
.L_x_70:
        /* <DEDUP_REMOVED lines=9> */
.L_x_73:
[----:B------:R-:W-:Y:S05]  /*4090*/  BSYNC B1 ;  /* 0x0000000000017941 */ /* 0x000fea0003800000 */
.L_x_72:
        /* <DEDUP_REMOVED lines=10> */
.L_x_75:
[----:B------:R-:W-:Y:S05]  /*4140*/  BSYNC B1 ;  /* 0x0000000000017941 */ /* 0x000fea0003800000 */
.L_x_74:
        /* <DEDUP_REMOVED lines=10> */
.L_x_77:
[----:B------:R-:W-:Y:S05]  /*41f0*/  BSYNC B1 ;  /* 0x0000000000017941 */ /* 0x000fea0003800000 */
.L_x_76:
        /* <DEDUP_REMOVED lines=9> */
.L_x_79:
[----:B------:R-:W-:Y:S05]  /*4290*/  BSYNC B1 ;  /* 0x0000000000017941 */ /* 0x000fea0003800000 */
.L_x_78:
        /* <DEDUP_REMOVED lines=9> */
.L_x_81:
[----:B------:R-:W-:Y:S05]  /*4330*/  BSYNC B1 ;  /* 0x0000000000017941 */ /* 0x000fea0003800000 */
.L_x_80:
        /* <DEDUP_REMOVED lines=10> */
.L_x_83:
[----:B------:R-:W-:Y:S05]  /*43e0*/  BSYNC B1 ;  /* 0x0000000000017941 */ /* 0x000fea0003800000 */
.L_x_82:
        /* <DEDUP_REMOVED lines=10> */
.L_x_85:
[----:B------:R-:W-:Y:S05]  /*4490*/  BSYNC B1 ;  /* 0x0000000000017941 */ /* 0x000fea0003800000 */
.L_x_84:
        /* <DEDUP_REMOVED lines=9> */
.L_x_87:
[----:B------:R-:W-:Y:S05]  /*4530*/  BSYNC B1 ;  /* 0x0000000000017941 */ /* 0x000fea0003800000 */
.L_x_86:
        /* <DEDUP_REMOVED lines=9> */
.L_x_89:
[----:B------:R-:W-:Y:S05]  /*45d0*/  BSYNC B1 ;  /* 0x0000000000017941 */ /* 0x000fea0003800000 */
.L_x_88:
        /* <DEDUP_REMOVED lines=10> */
.L_x_91:
[----:B------:R-:W-:Y:S05]  /*4680*/  BSYNC B1 ;  /* 0x0000000000017941 */ /* 0x000fea0003800000 */
.L_x_90:
        /* <DEDUP_REMOVED lines=10> */
.L_x_93:
[----:B------:R-:W-:Y:S05]  /*4730*/  BSYNC B1 ;  /* 0x0000000000017941 */ /* 0x000fea0003800000 */
.L_x_92:
        /* <DEDUP_REMOVED lines=9> */
.L_x_95:
[----:B------:R-:W-:Y:S05]  /*47d0*/  BSYNC B1 ;  /* 0x0000000000017941 */ /* 0x000fea0003800000 */
.L_x_94:
        /* <DEDUP_REMOVED lines=9> */
.L_x_97:
[----:B------:R-:W-:Y:S05]  /*4870*/  BSYNC B1 ;  /* 0x0000000000017941 */ /* 0x000fea0003800000 */
.L_x_96:
        /* <DEDUP_REMOVED lines=10> */
.L_x_99:
[----:B------:R-:W-:Y:S05]  /*4920*/  BSYNC B1 ;  /* 0x0000000000017941 */ /* 0x000fea0003800000 */
.L_x_98:
        /* <DEDUP_REMOVED lines=10> */
.L_x_101:
[----:B------:R-:W-:Y:S05]  /*49d0*/  BSYNC B1 ;  /* 0x0000000000017941 */ /* 0x000fea0003800000 */
.L_x_100:
        /* <DEDUP_REMOVED lines=9> */
.L_x_103:
[----:B------:R-:W-:Y:S05]  /*4a70*/  BSYNC B1 ;  /* 0x0000000000017941 */ /* 0x000fea0003800000 */
.L_x_102:
        /* <DEDUP_REMOVED lines=9> */
.L_x_105:
[----:B------:R-:W-:Y:S05]  /*4b10*/  BSYNC B1 ;  /* 0x0000000000017941 */ /* 0x000fea0003800000 */
.L_x_104:
        /* <DEDUP_REMOVED lines=10> */
.L_x_107:
[----:B------:R-:W-:Y:S05]  /*4bc0*/  BSYNC B1 ;  /* 0x0000000000017941 */ /* 0x000fea0003800000 */
.L_x_106:
        /* <DEDUP_REMOVED lines=10> */
.L_x_109:
[----:B------:R-:W-:Y:S05]  /*4c70*/  BSYNC B1 ;  /* 0x0000000000017941 */ /* 0x000fea0003800000 */
.L_x_108:
        /* <DEDUP_REMOVED lines=9> */
.L_x_111:
[----:B------:R-:W-:Y:S05]  /*4d10*/  BSYNC B1 ;  /* 0x0000000000017941 */ /* 0x000fea0003800000 */
.L_x_110:
        /* <DEDUP_REMOVED lines=9> */
.L_x_113:
[----:B------:R-:W-:Y:S05]  /*4db0*/  BSYNC B1 ;  /* 0x0000000000017941 */ /* 0x000fea0003800000 */
.L_x_112:
        /* <DEDUP_REMOVED lines=10> */
.L_x_115:
[----:B------:R-:W-:Y:S05]  /*4e60*/  BSYNC B1 ;  /* 0x0000000000017941 */ /* 0x000fea0003800000 */
.L_x_114:
        /* <DEDUP_REMOVED lines=10> */
.L_x_117:
[----:B------:R-:W-:Y:S05]  /*4f10*/  BSYNC B1 ;  /* 0x0000000000017941 */ /* 0x000fea0003800000 */
.L_x_116:
        /* <DEDUP_REMOVED lines=9> */
.L_x_119:
[----:B------:R-:W-:Y:S05]  /*4fb0*/  BSYNC B1 ;  /* 0x0000000000017941 */ /* 0x000fea0003800000 */
.L_x_118:
        /* <DEDUP_REMOVED lines=9> */
.L_x_121:
[----:B------:R-:W-:Y:S05]  /*5050*/  BSYNC B1 ;  /* 0x0000000000017941 */ /* 0x000fea0003800000 */
.L_x_120:
        /* <DEDUP_REMOVED lines=10> */
.L_x_123:
[----:B------:R-:W-:Y:S05]  /*5100*/  BSYNC B1 ;  /* 0x0000000000017941 */ /* 0x000fea0003800000 */
.L_x_122:
        /* <DEDUP_REMOVED lines=10> */
.L_x_125:
[----:B------:R-:W-:Y:S05]  /*51b0*/  BSYNC B1 ;  /* 0x0000000000017941 */ /* 0x000fea0003800000 */
.L_x_124:
        /* <DEDUP_REMOVED lines=9> */
.L_x_127:
[----:B------:R-:W-:Y:S05]  /*5250*/  BSYNC B1 ;  /* 0x0000000000017941 */ /* 0x000fea0003800000 */
.L_x_126:
        /* <DEDUP_REMOVED lines=9> */
.L_x_129:
[----:B------:R-:W-:Y:S05]  /*52f0*/  BSYNC B1 ;  /* 0x0000000000017941 */ /* 0x000fea0003800000 */
.L_x_128:
        /* <DEDUP_REMOVED lines=10> */
.L_x_131:
[----:B------:R-:W-:Y:S05]  /*53a0*/  BSYNC B1 ;  /* 0x0000000000017941 */ /* 0x000fea0003800000 */
.L_x_130:
        /* <DEDUP_REMOVED lines=10> */
.L_x_133:
[----:B------:R-:W-:Y:S05]  /*5450*/  BSYNC B1 ;  /* 0x0000000000017941 */ /* 0x000fea0003800000 */
.L_x_132:
        /* <DEDUP_REMOVED lines=9> */
.L_x_135:
[----:B------:R-:W-:Y:S05]  /*54f0*/  BSYNC B1 ;  /* 0x0000000000017941 */ /* 0x000fea0003800000 */
.L_x_134:
        /* <DEDUP_REMOVED lines=9> */
.L_x_137:
[----:B------:R-:W-:Y:S05]  /*5590*/  BSYNC B1 ;  /* 0x0000000000017941 */ /* 0x000fea0003800000 */
.L_x_136:
        /* <DEDUP_REMOVED lines=10> */
.L_x_139:
[----:B------:R-:W-:Y:S05]  /*5640*/  BSYNC B1 ;  /* 0x0000000000017941 */ /* 0x000fea0003800000 */
.L_x_138:
        /* <DEDUP_REMOVED lines=10> */
.L_x_141:
[----:B------:R-:W-:Y:S05]  /*56f0*/  BSYNC B1 ;  /* 0x0000000000017941 */ /* 0x000fea0003800000 */
.L_x_140:
        /* <DEDUP_REMOVED lines=9> */
.L_x_143:
[----:B------:R-:W-:Y:S05]  /*5790*/  BSYNC B1 ;  /* 0x0000000000017941 */ /* 0x000fea0003800000 */
.L_x_142:
        /* <DEDUP_REMOVED lines=9> */
.L_x_145:
[----:B------:R-:W-:Y:S05]  /*5830*/  BSYNC B1 ;  /* 0x0000000000017941 */ /* 0x000fea0003800000 */
.L_x_144:
        /* <DEDUP_REMOVED lines=10> */
.L_x_147:
[----:B------:R-:W-:Y:S05]  /*58e0*/  BSYNC B1 ;  /* 0x0000000000017941 */ /* 0x000fea0003800000 */
.L_x_146:
        /* <DEDUP_REMOVED lines=10> */
.L_x_149:
[----:B------:R-:W-:Y:S05]  /*5990*/  BSYNC B1 ;  /* 0x0000000000017941 */ /* 0x000fea0003800000 */
.L_x_148:
        /* <DEDUP_REMOVED lines=9> */
.L_x_151:
[----:B------:R-:W-:Y:S05]  /*5a30*/  BSYNC B1 ;  /* 0x0000000000017941 */ /* 0x000fea0003800000 */
.L_x_150:
        /* <DEDUP_REMOVED lines=9> */
.L_x_153:
[----:B------:R-:W-:Y:S05]  /*5ad0*/  BSYNC B1 ;  /* 0x0000000000017941 */ /* 0x000fea0003800000 */
.L_x_152:
        /* <DEDUP_REMOVED lines=10> */
.L_x_155:
[----:B------:R-:W-:Y:S05]  /*5b80*/  BSYNC B1 ;  /* 0x0000000000017941 */ /* 0x000fea0003800000 */
.L_x_154:
        /* <DEDUP_REMOVED lines=10> */
.L_x_157:
[----:B------:R-:W-:Y:S05]  /*5c30*/  BSYNC B1 ;  /* 0x0000000000017941 */ /* 0x000fea0003800000 */
.L_x_156:
        /* <DEDUP_REMOVED lines=9> */
.L_x_159:
[----:B------:R-:W-:Y:S05]  /*5cd0*/  BSYNC B1 ;  /* 0x0000000000017941 */ /* 0x000fea0003800000 */
.L_x_158:
        /* <DEDUP_REMOVED lines=9> */
.L_x_161:
[----:B------:R-:W-:Y:S05]  /*5d70*/  BSYNC B1 ;  /* 0x0000000000017941 */ /* 0x000fea0003800000 */
.L_x_160:
        /* <DEDUP_REMOVED lines=10> */
.L_x_163:
[----:B------:R-:W-:Y:S05]  /*5e20*/  BSYNC B1 ;  /* 0x0000000000017941 */ /* 0x000fea0003800000 */
.L_x_162:
        /* <DEDUP_REMOVED lines=10> */
.L_x_165:
[----:B------:R-:W-:Y:S05]  /*5ed0*/  BSYNC B1 ;  /* 0x0000000000017941 */ /* 0x000fea0003800000 */
.L_x_164:
        /* <DEDUP_REMOVED lines=9> */
.L_x_167:
[----:B------:R-:W-:Y:S05]  /*5f70*/  BSYNC B1 ;  /* 0x0000000000017941 */ /* 0x000fea0003800000 */
.L_x_166:
        /* <DEDUP_REMOVED lines=9> */
.L_x_169:
[----:B------:R-:W-:Y:S05]  /*6010*/  BSYNC B1 ;  /* 0x0000000000017941 */ /* 0x000fea0003800000 */
.L_x_168:
        /* <DEDUP_REMOVED lines=10> */
.L_x_171:
[----:B------:R-:W-:Y:S05]  /*60c0*/  BSYNC B1 ;  /* 0x0000000000017941 */ /* 0x000fea0003800000 */
.L_x_170:
        /* <DEDUP_REMOVED lines=10> */
.L_x_173:
[----:B------:R-:W-:Y:S05]  /*6170*/  BSYNC B1 ;  /* 0x0000000000017941 */ /* 0x000fea0003800000 */
.L_x_172:
        /* <DEDUP_REMOVED lines=9> */
.L_x_175:
[----:B------:R-:W-:Y:S05]  /*6210*/  BSYNC B1 ;  /* 0x0000000000017941 */ /* 0x000fea0003800000 */
.L_x_174:
        /* <DEDUP_REMOVED lines=9> */
.L_x_177:
[----:B------:R-:W-:Y:S05]  /*62b0*/  BSYNC B1 ;  /* 0x0000000000017941 */ /* 0x000fea0003800000 */
.L_x_176:
        /* <DEDUP_REMOVED lines=10> */
.L_x_179:
[----:B------:R-:W-:Y:S05]  /*6360*/  BSYNC B1 ;  /* 0x0000000000017941 */ /* 0x000fea0003800000 */
.L_x_178:
        /* <DEDUP_REMOVED lines=10> */
.L_x_181:
[----:B------:R-:W-:Y:S05]  /*6410*/  BSYNC B1 ;  /* 0x0000000000017941 */ /* 0x000fea0003800000 */
.L_x_180:
        /* <DEDUP_REMOVED lines=9> */
.L_x_183:
[----:B------:R-:W-:Y:S05]  /*64b0*/  BSYNC B1 ;  /* 0x0000000000017941 */ /* 0x000fea0003800000 */
.L_x_182:
        /* <DEDUP_REMOVED lines=9> */
.L_x_185:
[----:B------:R-:W-:Y:S05]  /*6550*/  BSYNC B1 ;  /* 0x0000000000017941 */ /* 0x000fea0003800000 */
.L_x_184:
        /* <DEDUP_REMOVED lines=10> */
.L_x_187:
[----:B------:R-:W-:Y:S05]  /*6600*/  BSYNC B1 ;  /* 0x0000000000017941 */ /* 0x000fea0003800000 */
.L_x_186:
        /* <DEDUP_REMOVED lines=10> */
.L_x_189:
[----:B------:R-:W-:Y:S05]  /*66b0*/  BSYNC B1 ;  /* 0x0000000000017941 */ /* 0x000fea0003800000 */
.L_x_188:
        /* <DEDUP_REMOVED lines=9> */
.L_x_191:
[----:B------:R-:W-:Y:S05]  /*6750*/  BSYNC B1 ;  /* 0x0000000000017941 */ /* 0x000fea0003800000 */
.L_x_190:
[----:B0----5:R-:W-:Y:S01]  /*6760*/  HADD2.F32 R0, -RZ, R18.H0_H0 ;  /* 0x20000012ff007230 */ /* 0x021fe20000004100 */
[----:B------:R-:W-:Y:S01]  /*6770*/  ISETP.GT.AND P1, PT, R4, 0x8, P1 ;  /* 0x000000080400780c */ /* 0x000fe20000f24270 */
[----:B---34-:R-:W-:Y:S01]  /*6780*/  @P0 IMAD.MOV.U32 R6, RZ, RZ, R8 ;  /* 0x000000ffff060224 */ /* 0x018fe200078e0008 */
[----:B------:R-:W-:Y:S01]  /*6790*/  BSSY B1, `(.L_x_192) ;  /* 0x0000008000017945 */ /* 0x000fe20003800000 */
[----:B------:R-:W-:Y:S02]  /*67a0*/  @P0 IMAD.MOV.U32 R7, RZ, RZ, R9 ;  /* 0x000000ffff070224 */ /* 0x000fe400078e0009 */
[----:B------:R-:W-:-:S04]  /*67b0*/  FMUL R5, R0, R105 ;  /* 0x0000006900057220 */ /* 0x000fc80000400000 */
[----:B------:R-:W-:-:S05]  /*67c0*/  FFMA R5, R38, R104, R5 ;  /* 0x0000006826057223 */ /* 0x000fca0000000005 */
[----:B------:R-:W-:-:S05]  /*67d0*/  F2FP.F16.F32.PACK_AB R5, RZ, R5 ;  /* 0x00000005ff05723e */ /* 0x000fca00000000ff */
[----:B------:R0:W-:Y:S01]  /*67e0*/  @P0 STG.E.U16 desc[UR50][R6.64+0x130], R5 ;  /* 0x0001300506000986 */ /* 0x0001e2000c101532 */
[----:B------:R-:W-:Y:S05]  /*67f0*/  @!P1 BRA `(.L_x_193) ;  /* 0x0000000000049947 */ /* 0x000fea0003800000 */
[----:B------:R3:W5:Y:S02]  /*6800*/  LDG.E.LTC128B.U16 R18, desc[UR50][R2.64+0x132] ;  /* 0x0001323202127981 */ /* 0x000764000c1e1520 */
.L_x_193:
[----:B------:R-:W-:Y:S05]  /*6810*/  BSYNC B1 ;  /* 0x0000000000017941 */ /* 0x000fea0003800000 */
.L_x_192:
[----:B------:R-:W-:Y:S05]  /*6820*/  @!P1 BRA `(.L_x_194) ;  /* 0x0000001400e09947 */ /* 0x000fea0003800000 */
[----:B-----5:R-:W-:-:S05]  /*6830*/  HADD2.F32 R18, -RZ, R18.H0_H0 ;  /* 0x20000012ff127230 */ /* 0x020fca0000004100 */
[----:B------:R-:W-:-:S04]  /*6840*/  FMUL R18, R18, R105 ;  /* 0x0000006912127220 */ /* 0x000fc80000400000 */
[----:B------:R-:W-:-:S05]  /*6850*/  FFMA R18, R39, R104, R18 ;  /* 0x0000006827127223 */ /* 0x000fca0000000012 */
[----:B------:R-:W-:-:S05]  /*6860*/  F2FP.F16.F32.PACK_AB R18, RZ, R18 ;  /* 0x00000012ff12723e */ /* 0x000fca00000000ff */
[----:B------:R4:W-:Y:S01]  /*6870*/  STG.E.U16 desc[UR50][R8.64+0x132], R18 ;  /* 0x0001321208007986 */ /* 0x0009e2000c101532 */
[----:B------:R-:W-:Y:S05]  /*6880*/  BRA `(.L_x_194) ;  /* 0x0000001400c87947 */ /* 0x000fea0003800000 */
.L_x_37:
[----:B------:R-:W-:Y:S01]  /*6890*/  ULDC.64 UR4, c[0x0][0x5c0] ;  /* 0x0001700000047ab9 */ /* 0x000fe20000000a00 */
[----:B------:R-:W-:Y:S01]  /*68a0*/  ISETP.GT.AND P3, PT, R0, 0x1, PT ;  /* 0x000000010000780c */ /* 0x000fe20003f64270 */
[-C--:B------:R-:W-:Y:S01]  /*68b0*/  FMUL R88, R88, R104.reuse ;  /* 0x0000006858587220 */ /* 0x080fe20000400000 */
[----:B------:R-:W-:Y:S01]  /*68c0*/  LEA R6, P1, R8, UR4, 0x1 ;  /* 0x0000000408067c11 */ /* 0x000fe2000f8208ff */
[-C--:B------:R-:W-:Y:S01]  /*68d0*/  FMUL R89, R89, R104.reuse ;  /* 0x0000006859597220 */ /* 0x080fe20000400000 */
[----:B------:R-:W-:Y:S01]  /*68e0*/  SHF.L.U64.HI R3, R2, 0x4, R3 ;  /* 0x0000000402037819 */ /* 0x000fe20000010203 */
[-C--:B------:R-:W-:Y:S01]  /*68f0*/  FMUL R90, R90, R104.reuse ;  /* 0x000000685a5a7220 */ /* 0x080fe20000400000 */
[----:B------:R-:W-:Y:S01]  /*6900*/  LEA.HI.X R7, R8, UR5, R129, 0x1, P1 ;  /* 0x0000000508077c11 */ /* 0x000fe200088f0c81 */
[-C--:B------:R-:W-:Y:S01]  /*6910*/  FMUL R91, R91, R104.reuse ;  /* 0x000000685b5b7220 */ /* 0x080fe20000400000 */
[----:B------:R-:W-:Y:S01]  /*6920*/  ISETP.GT.AND P1, PT, R4, RZ, P3 ;  /* 0x000000ff0400720c */ /* 0x000fe20001f24270 */
[----:B------:R-:W-:Y:S01]  /*6930*/  FMUL R92, R92, R104 ;  /* 0x000000685c5c7220 */ /* 0x000fe20000400000 */
[----:B------:R-:W-:Y:S01]  /*6940*/  F2FP.F16.F32.PACK_AB R88, RZ, R88 ;  /* 0x00000058ff58723e */ /* 0x000fe200000000ff */
[-C--:B------:R-:W-:Y:S01]  /*6950*/  FMUL R93, R93, R104.reuse ;  /* 0x000000685d5d7220 */ /* 0x080fe20000400000 */
[----:B------:R-:W-:Y:S01]  /*6960*/  F2FP.F16.F32.PACK_AB R89, RZ, R89 ;  /* 0x00000059ff59723e */ /* 0x000fe200000000ff */
[----:B------:R-:W-:Y:S01]  /*6970*/  FMUL R94, R94, R104 ;  /* 0x000000685e5e7220 */ /* 0x000fe20000400000 */
[----:B------:R-:W-:Y:S01]  /*6980*/  LEA R2, P5, R2, R6, 0x4 ;  /* 0x0000000602027211 */ /* 0x000fe200078a20ff */
[----:B------:R-:W-:Y:S01]  /*6990*/  @P2 STG.E.U16 desc[UR50][R6.64], R88 ;  /* 0x0000005806002986 */ /* 0x000fe2000c101532 */
[----:B------:R-:W-:Y:S01]  /*69a0*/  ISETP.GT.AND P2, PT, R0, 0x8, PT ;  /* 0x000000080000780c */ /* 0x000fe20003f44270 */
[-C--:B------:R-:W-:Y:S01]  /*69b0*/  FMUL R95, R95, R104.reuse ;  /* 0x000000685f5f7220 */ /* 0x080fe20000400000 */
[C---:B------:R-:W-:Y:S01]  /*69c0*/  ISETP.GT.AND P3, PT, R4.reuse, 0x8, P3 ;  /* 0x000000080400780c */ /* 0x040fe20001f64270 */
[----:B------:R-:W-:Y:S01]  /*69d0*/  IMAD.X R3, R3, 0x1, R7, P5 ;  /* 0x0000000103037824 */ /* 0x000fe200028e0607 */
[C---:B------:R-:W-:Y:S01]  /*69e0*/  ISETP.GT.AND P4, PT, R4.reuse, RZ, P2 ;  /* 0x000000ff0400720c */ /* 0x040fe20001784270 */
[----:B------:R-:W-:Y:S01]  /*69f0*/  @P1 STG.E.U16 desc[UR50][R6.64+0x2], R89 ;  /* 0x0000025906001986 */ /* 0x000fe2000c101532 */
[----:B------:R-:W-:Y:S01]  /*6a00*/  ISETP.GT.AND P1, PT, R4, 0x8, P0 ;  /* 0x000000080400780c */ /* 0x000fe20000724270 */
[-C--:B------:R-:W-:Y:S01]  /*6a10*/  FMUL R96, R96, R104.reuse ;  /* 0x0000006860607220 */ /* 0x080fe20000400000 */
[----:B------:R-:W-:Y:S01]  /*6a20*/  ISETP.GT.AND P0, PT, R0, 0x9, PT ;  /* 0x000000090000780c */ /* 0x000fe20003f04270 */
[----:B------:R-:W-:Y:S01]  /*6a30*/  FMUL R97, R97, R104 ;  /* 0x0000006861617220 */ /* 0x000fe20000400000 */
[----:B------:R-:W-:Y:S01]  /*6a40*/  F2FP.F16.F32.PACK_AB R90, RZ, R90 ;  /* 0x0000005aff5a723e */ /* 0x000fe200000000ff */
[-C--:B------:R-:W-:Y:S01]  /*6a50*/  FMUL R98, R98, R104.reuse ;  /* 0x0000006862627220 */ /* 0x080fe20000400000 */
[----:B------:R-:W-:Y:S01]  /*6a60*/  ISETP.GT.AND P5, PT, R4, RZ, P0 ;  /* 0x000000ff0400720c */ /* 0x000fe200007a4270 */
[-C--:B------:R-:W-:Y:S01]  /*6a70*/  FMUL R99, R99, R104.reuse ;  /* 0x0000006863637220 */ /* 0x080fe20000400000 */
[----:B------:R-:W-:Y:S01]  /*6a80*/  F2FP.F16.F32.PACK_AB R91, RZ, R91 ;  /* 0x0000005bff5b723e */ /* 0x000fe200000000ff */
[----:B------:R-:W-:Y:S01]  /*6a90*/  FMUL R100, R100, R104 ;  /* 0x0000006864647220 */ /* 0x000fe20000400000 */
[----:B------:R-:W-:Y:S01]  /*6aa0*/  F2FP.F16.F32.PACK_AB R92, RZ, R92 ;  /* 0x0000005cff5c723e */ /* 0x000fe200000000ff */
[-C--:B------:R-:W-:Y:S01]  /*6ab0*/  FMUL R101, R101, R104.reuse ;  /* 0x0000006865657220 */ /* 0x080fe20000400000 */
[----:B------:R-:W-:Y:S01]  /*6ac0*/  F2FP.F16.F32.PACK_AB R93, RZ, R93 ;  /* 0x0000005dff5d723e */ /* 0x000fe200000000ff */
[----:B------:R-:W-:Y:S01]  /*6ad0*/  @P1 STG.E.U16 desc[UR50][R2.64], R90 ;  /* 0x0000005a02001986 */ /* 0x000fe2000c101532 */
[----:B------:R-:W-:Y:S01]  /*6ae0*/  ISETP.GT.AND P1, PT, R4, 0x8, P2 ;  /* 0x000000080400780c */ /* 0x000fe20001724270 */
[-C--:B------:R-:W-:Y:S01]  /*6af0*/  FMUL R102, R102, R104.reuse ;  /* 0x0000006866667220 */ /* 0x080fe20000400000 */
[----:B------:R-:W-:Y:S01]  /*6b00*/  ISETP.GT.AND P2, PT, R4, 0x8, P0 ;  /* 0x000000080400780c */ /* 0x000fe20000744270 */
[----:B------:R-:W-:Y:S01]  /*6b10*/  @P3 STG.E.U16 desc[UR50][R2.64+0x2], R91 ;  /* 0x0000025b02003986 */ /* 0x000fe2000c101532 */
[C---:B------:R-:W-:Y:S01]  /*6b20*/  ISETP.GT.AND P3, PT, R0.reuse, 0x10, PT ;  /* 0x000000100000780c */ /* 0x040fe20003f64270 */
[-C--:B------:R-:W-:Y:S01]  /*6b30*/  FMUL R103, R103, R104.reuse ;  /* 0x0000006867677220 */ /* 0x080fe20000400000 */
[----:B------:R-:W-:Y:S01]  /*6b40*/  ISETP.GT.AND P0, PT, R0, 0x11, PT ;  /* 0x000000110000780c */ /* 0x000fe20003f04270 */
[----:B------:R-:W-:Y:S01]  /*6b50*/  @P4 STG.E.U16 desc[UR50][R6.64+0x10], R92 ;  /* 0x0000105c06004986 */ /* 0x000fe2000c101532 */
[----:B------:R-:W-:Y:S01]  /*6b60*/  ISETP.GT.AND P4, PT, R4, RZ, P3 ;  /* 0x000000ff0400720c */ /* 0x000fe20001f84270 */
[----:B------:R-:W-:Y:S01]  /*6b70*/  FMUL R72, R72, R104 ;  /* 0x0000006848487220 */ /* 0x000fe20000400000 */
[----:B------:R-:W-:Y:S01]  /*6b80*/  F2FP.F16.F32.PACK_AB R94, RZ, R94 ;  /* 0x0000005eff5e723e */ /* 0x000fe200000000ff */
[----:B------:R-:W-:Y:S01]  /*6b90*/  @P5 STG.E.U16 desc[UR50][R6.64+0x12], R93 ;  /* 0x0000125d06005986 */ /* 0x000fe2000c101532 */
[----:B------:R-:W-:Y:S01]  /*6ba0*/  ISETP.GT.AND P5, PT, R4, RZ, P0 ;  /* 0x000000ff0400720c */ /* 0x000fe200007a4270 */
[----:B------:R-:W-:Y:S01]  /*6bb0*/  FMUL R73, R73, R104 ;  /* 0x0000006849497220 */ /* 0x000fe20000400000 */
[----:B------:R-:W-:Y:S01]  /*6bc0*/  F2FP.F16.F32.PACK_AB R95, RZ, R95 ;  /* 0x0000005fff5f723e */ /* 0x000fe200000000ff */
[----:B------:R-:W-:Y:S01]  /*6bd0*/  @P1 STG.E.U16 desc[UR50][R2.64+0x10], R94 ;  /* 0x0000105e02001986 */ /* 0x000fe2000c101532 */
[----:B------:R-:W-:Y:S01]  /*6be0*/  F2FP.F16.F32.PACK_AB R96, RZ, R96 ;  /* 0x00000060ff60723e */ /* 0x000fe200000000ff */
[-C--:B------:R-:W-:Y:S01]  /*6bf0*/  FMUL R74, R74, R104.reuse ;  /* 0x000000684a4a7220 */ /* 0x080fe20000400000 */
[----:B------:R-:W-:Y:S01]  /*6c00*/  ISETP.GT.AND P1, PT, R4, 0x8, P3 ;  /* 0x000000080400780c */ /* 0x000fe20001f24270 */
[----:B------:R-:W-:Y:S01]  /*6c10*/  @P2 STG.E.U16 desc[UR50][R2.64+0x12], R95 ;  /* 0x0000125f02002986 */ /* 0x000fe2000c101532 */
[----:B------:R-:W-:Y:S01]  /*6c20*/  F2FP.F16.F32.PACK_AB R97, RZ, R97 ;  /* 0x00000061ff61723e */ /* 0x000fe200000000ff */
[-C--:B------:R-:W-:Y:S01]  /*6c30*/  FMUL R75, R75, R104.reuse ;  /* 0x000000684b4b7220 */ /* 0x080fe20000400000 */
[----:B------:R-:W-:Y:S01]  /*6c40*/  ISETP.GT.AND P3, PT, R0, 0x18, PT ;  /* 0x000000180000780c */ /* 0x000fe20003f64270 */
[----:B------:R-:W-:Y:S01]  /*6c50*/  @P4 STG.E.U16 desc[UR50][R6.64+0x20], R96 ;  /* 0x0000206006004986 */ /* 0x000fe2000c101532 */
[----:B------:R-:W-:Y:S01]  /*6c60*/  ISETP.GT.AND P2, PT, R4, 0x8, P0 ;  /* 0x000000080400780c */ /* 0x000fe20000744270 */
[-C--:B------:R-:W-:Y:S01]  /*6c70*/  FMUL R76, R76, R104.reuse ;  /* 0x000000684c4c7220 */ /* 0x080fe20000400000 */
[----:B------:R-:W-:Y:S01]  /*6c80*/  ISETP.GT.AND P0, PT, R0, 0x19, PT ;  /* 0x000000190000780c */ /* 0x000fe20003f04270 */
[----:B------:R-:W-:Y:S01]  /*6c90*/  @P5 STG.E.U16 desc[UR50][R6.64+0x22], R97 ;  /* 0x0000226106005986 */ /* 0x000fe2000c101532 */
[C---:B------:R-:W-:Y:S01]  /*6ca0*/  ISETP.GT.AND P4, PT, R4.reuse, RZ, P3 ;  /* 0x000000ff0400720c */ /* 0x040fe20001f84270 */
[-C--:B------:R-:W-:Y:S01]  /*6cb0*/  FMUL R77, R77, R104.reuse ;  /* 0x000000684d4d7220 */ /* 0x080fe20000400000 */
[----:B------:R-:W-:Y:S01]  /*6cc0*/  ISETP.GT.AND P5, PT, R4, RZ, P0 ;  /* 0x000000ff0400720c */ /* 0x000fe200007a4270 */
[----:B------:R-:W-:Y:S01]  /*6cd0*/  FMUL R78, R78, R104 ;  /* 0x000000684e4e7220 */ /* 0x000fe20000400000 */
[----:B------:R-:W-:Y:S01]  /*6ce0*/  F2FP.F16.F32.PACK_AB R98, RZ, R98 ;  /* 0x00000062ff62723e */ /* 0x000fe200000000ff */
[-C--:B------:R-:W-:Y:S01]  /*6cf0*/  FMUL R79, R79, R104.reuse ;  /* 0x000000684f4f7220 */ /* 0x080fe20000400000 */
[----:B------:R-:W-:Y:S01]  /*6d00*/  F2FP.F16.F32.PACK_AB R99, RZ, R99 ;  /* 0x00000063ff63723e */ /* 0x000fe200000000ff */
[----:B------:R-:W-:Y:S01]  /*6d10*/  FMUL R80, R80, R104 ;  /* 0x0000006850507220 */ /* 0x000fe20000400000 */
[----:B------:R-:W-:Y:S01]  /*6d20*/  F2FP.F16.F32.PACK_AB R100, RZ, R100 ;  /* 0x00000064ff64723e */ /* 0x000fe200000000ff */
[----:B------:R-:W-:Y:S01]  /*6d30*/  @P1 STG.E.U16 desc[UR50][R2.64+0x20], R98 ;  /* 0x0000206202001986 */ /* 0x000fe2000c101532 */
[----:B------:R-:W-:Y:S01]  /*6d40*/  ISETP.GT.AND P1, PT, R4, 0x8, P3 ;  /* 0x000000080400780c */ /* 0x000fe20001f24270 */
[-C--:B------:R-:W-:Y:S01]  /*6d50*/  FMUL R81, R81, R104.reuse ;  /* 0x0000006851517220 */ /* 0x080fe20000400000 */
[----:B------:R-:W-:Y:S01]  /*6d60*/  F2FP.F16.F32.PACK_AB R101, RZ, R101 ;  /* 0x00000065ff65723e */ /* 0x000fe200000000ff */
[----:B------:R-:W-:Y:S01]  /*6d70*/  @P2 STG.E.U16 desc[UR50][R2.64+0x22], R99 ;  /* 0x0000226302002986 */ /* 0x000fe2000c101532 */
[----:B------:R-:W-:Y:S01]  /*6d80*/  ISETP.GT.AND P3, PT, R0, 0x20, PT ;  /* 0x000000200000780c */ /* 0x000fe20003f64270 */
[-C--:B------:R-:W-:Y:S01]  /*6d90*/  FMUL R82, R82, R104.reuse ;  /* 0x0000006852527220 */ /* 0x080fe20000400000 */
[----:B------:R-:W-:Y:S01]  /*6da0*/  ISETP.GT.AND P2, PT, R4, 0x8, P0 ;  /* 0x000000080400780c */ /* 0x000fe20000744270 */
[----:B------:R-:W-:Y:S01]  /*6db0*/  @P4 STG.E.U16 desc[UR50][R6.64+0x30], R100 ;  /* 0x0000306406004986 */ /* 0x000fe2000c101532 */
[----:B------:R-:W-:Y:S01]  /*6dc0*/  ISETP.GT.AND P0, PT, R0, 0x21, PT ;  /* 0x000000210000780c */ /* 0x000fe20003f04270 */
[-C--:B------:R-:W-:Y:S01]  /*6dd0*/  FMUL R83, R83, R104.reuse ;  /* 0x0000006853537220 */ /* 0x080fe20000400000 */
[C---:B------:R-:W-:Y:S01]  /*6de0*/  ISETP.GT.AND P4, PT, R4.reuse, RZ, P3 ;  /* 0x000000ff0400720c */ /* 0x040fe20001f84270 */
[----:B------:R-:W-:Y:S01]  /*6df0*/  @P5 STG.E.U16 desc[UR50][R6.64+0x32], R101 ;  /* 0x0000326506005986 */ /* 0x000fe2000c101532 */
        /* <DEDUP_REMOVED lines=169> */
[----:B------:R-:W-:Y:S01]  /*7890*/  FMUL R39, R39, R104 ;  /* 0x0000006827277220 */ /* 0x000fe20000400000 */
[----:B------:R-:W-:Y:S01]  /*78a0*/  F2FP.F16.F32.PACK_AB R41, RZ, R41 ;  /* 0x00000029ff29723e */ /* 0x000fe200000000ff */
[----:B------:R-:W-:Y:S01]  /*78b0*/  @P2 STG.E.U16 desc[UR50][R2.64+0xb2], R71 ;  /* 0x0000b24702002986 */ /* 0x000fe2000c101532 */
[----:B------:R-:W-:-:S02]  /*78c0*/  ISETP.GT.AND P3, PT, R0, 0x68, PT ;  /* 0x000000680000780c */ /* 0x000fc40003f64270 */
[----:B------:R-:W-:Y:S01]  /*78d0*/  ISETP.GT.AND P2, PT, R4, 0x8, P0 ;  /* 0x000000080400780c */ /* 0x000fe20000744270 */
[----:B------:R-:W-:Y:S01]  /*78e0*/  @P4 STG.E.U16 desc[UR50][R6.64+0xc0], R40 ;  /* 0x0000c02806004986 */ /* 0x000fe2000c101532 */
[----:B------:R-:W-:Y:S02]  /*78f0*/  ISETP.GT.AND P0, PT, R0, 0x69, PT ;  /* 0x000000690000780c */ /* 0x000fe40003f04270 */
[C---:B------:R-:W-:Y:S01]  /*7900*/  ISETP.GT.AND P4, PT, R4.reuse, RZ, P3 ;  /* 0x000000ff0400720c */ /* 0x040fe20001f84270 */
[----:B------:R-:W-:Y:S01]  /*7910*/  @P5 STG.E.U16 desc[UR50][R6.64+0xc2], R41 ;  /* 0x0000c22906005986 */ /* 0x000fe2000c101532 */
[----:B------:R-:W-:Y:S02]  /*7920*/  ISETP.GT.AND P5, PT, R4, RZ, P0 ;  /* 0x000000ff0400720c */ /* 0x000fe400007a4270 */
[----:B------:R-:W-:Y:S02]  /*7930*/  F2FP.F16.F32.PACK_AB R42, RZ, R42 ;  /* 0x0000002aff2a723e */ /* 0x000fe400000000ff */
[----:B------:R-:W-:-:S02]  /*7940*/  F2FP.F16.F32.PACK_AB R43, RZ, R43 ;  /* 0x0000002bff2b723e */ /* 0x000fc400000000ff */
[----:B------:R-:W-:Y:S01]  /*7950*/  F2FP.F16.F32.PACK_AB R44, RZ, R44 ;  /* 0x0000002cff2c723e */ /* 0x000fe200000000ff */
[----:B------:R-:W-:Y:S01]  /*7960*/  @P1 STG.E.U16 desc[UR50][R2.64+0xc0], R42 ;  /* 0x0000c02a02001986 */ /* 0x000fe2000c101532 */
[----:B------:R-:W-:Y:S02]  /*7970*/  ISETP.GT.AND P1, PT, R4, 0x8, P3 ;  /* 0x000000080400780c */ /* 0x000fe40001f24270 */
[----:B------:R-:W-:Y:S01]  /*7980*/  F2FP.F16.F32.PACK_AB R45, RZ, R45 ;  /* 0x0000002dff2d723e */ /* 0x000fe200000000ff */
[----:B------:R-:W-:Y:S01]  /*7990*/  @P2 STG.E.U16 desc[UR50][R2.64+0xc2], R43 ;  /* 0x0000c22b02002986 */ /* 0x000fe2000c101532 */
[----:B------:R-:W-:Y:S02]  /*79a0*/  ISETP.GT.AND P3, PT, R0, 0x70, PT ;  /* 0x000000700000780c */ /* 0x000fe40003f64270 */
[----:B------:R-:W-:Y:S01]  /*79b0*/  ISETP.GT.AND P2, PT, R4, 0x8, P0 ;  /* 0x000000080400780c */ /* 0x000fe20000744270 */
[----:B------:R-:W-:Y:S01]  /*79c0*/  @P4 STG.E.U16 desc[UR50][R6.64+0xd0], R44 ;  /* 0x0000d02c06004986 */ /* 0x000fe2000c101532 */
[----:B------:R-:W-:-:S02]  /*79d0*/  ISETP.GT.AND P0, PT, R0, 0x71, PT ;  /* 0x000000710000780c */ /* 0x000fc40003f04270 */
[C---:B------:R-:W-:Y:S01]  /*79e0*/  ISETP.GT.AND P4, PT, R4.reuse, RZ, P3 ;  /* 0x000000ff0400720c */ /* 0x040fe20001f84270 */
[----:B------:R-:W-:Y:S01]  /*79f0*/  @P5 STG.E.U16 desc[UR50][R6.64+0xd2], R45 ;  /* 0x0000d22d06005986 */ /* 0x000fe2000c101532 */
[C---:B------:R-:W-:Y:S02]  /*7a00*/  ISETP.GT.AND P5, PT, R4.reuse, RZ, P0 ;  /* 0x000000ff0400720c */ /* 0x040fe400007a4270 */
[----:B------:R-:W-:Y:S02]  /*7a10*/  F2FP.F16.F32.PACK_AB R46, RZ, R46 ;  /* 0x0000002eff2e723e */ /* 0x000fe400000000ff */
[----:B------:R-:W-:Y:S02]  /*7a20*/  F2FP.F16.F32.PACK_AB R47, RZ, R47 ;  /* 0x0000002fff2f723e */ /* 0x000fe400000000ff */
[----:B------:R-:W-:Y:S01]  /*7a30*/  F2FP.F16.F32.PACK_AB R48, RZ, R48 ;  /* 0x00000030ff30723e */ /* 0x000fe200000000ff */
[----:B------:R-:W-:Y:S01]  /*7a40*/  @P1 STG.E.U16 desc[UR50][R2.64+0xd0], R46 ;  /* 0x0000d02e02001986 */ /* 0x000fe2000c101532 */
[----:B------:R-:W-:-:S02]  /*7a50*/  ISETP.GT.AND P1, PT, R4, 0x8, P3 ;  /* 0x000000080400780c */ /* 0x000fc40001f24270 */
[----:B------:R-:W-:Y:S01]  /*7a60*/  F2FP.F16.F32.PACK_AB R49, RZ, R49 ;  /* 0x00000031ff31723e */ /* 0x000fe200000000ff */
[----:B------:R-:W-:Y:S01]  /*7a70*/  @P2 STG.E.U16 desc[UR50][R2.64+0xd2], R47 ;  /* 0x0000d22f02002986 */ /* 0x000fe2000c101532 */
[----:B------:R-:W-:Y:S02]  /*7a80*/  ISETP.GT.AND P2, PT, R0, 0x78, PT ;  /* 0x000000780000780c */ /* 0x000fe40003f44270 */
[----:B------:R-:W-:Y:S01]  /*7a90*/  ISETP.GT.AND P0, PT, R4, 0x8, P0 ;  /* 0x000000080400780c */ /* 0x000fe20000704270 */
[----:B------:R-:W-:Y:S01]  /*7aa0*/  @P4 STG.E.U16 desc[UR50][R6.64+0xe0], R48 ;  /* 0x0000e03006004986 */ /* 0x000fe2000c101532 */
[----:B------:R-:W-:Y:S02]  /*7ab0*/  ISETP.GT.AND P3, PT, R0, 0x79, PT ;  /* 0x000000790000780c */ /* 0x000fe40003f64270 */
[C---:B------:R-:W-:Y:S01]  /*7ac0*/  ISETP.GT.AND P4, PT, R4.reuse, RZ, P2 ;  /* 0x000000ff0400720c */ /* 0x040fe20001784270 */
[----:B------:R-:W-:Y:S01]  /*7ad0*/  @P5 STG.E.U16 desc[UR50][R6.64+0xe2], R49 ;  /* 0x0000e23106005986 */ /* 0x000fe2000c101532 */
[----:B------:R-:W-:-:S02]  /*7ae0*/  ISETP.GT.AND P5, PT, R4, RZ, P3 ;  /* 0x000000ff0400720c */ /* 0x000fc40001fa4270 */
[----:B------:R-:W-:Y:S02]  /*7af0*/  F2FP.F16.F32.PACK_AB R50, RZ, R50 ;  /* 0x00000032ff32723e */ /* 0x000fe400000000ff */
[----:B------:R-:W-:Y:S02]  /*7b00*/  F2FP.F16.F32.PACK_AB R51, RZ, R51 ;  /* 0x00000033ff33723e */ /* 0x000fe400000000ff */
[----:B------:R-:W-:Y:S01]  /*7b10*/  F2FP.F16.F32.PACK_AB R52, RZ, R52 ;  /* 0x00000034ff34723e */ /* 0x000fe200000000ff */
[----:B------:R-:W-:Y:S01]  /*7b20*/  @P1 STG.E.U16 desc[UR50][R2.64+0xe0], R50 ;  /* 0x0000e03202001986 */ /* 0x000fe2000c101532 */
[C---:B------:R-:W-:Y:S02]  /*7b30*/  ISETP.GT.AND P1, PT, R4.reuse, 0x8, P2 ;  /* 0x000000080400780c */ /* 0x040fe40001724270 */
[----:B------:R-:W-:Y:S01]  /*7b40*/  F2FP.F16.F32.PACK_AB R53, RZ, R53 ;  /* 0x00000035ff35723e */ /* 0x000fe200000000ff */
[----:B------:R-:W-:Y:S01]  /*7b50*/  @P0 STG.E.U16 desc[UR50][R2.64+0xe2], R51 ;  /* 0x0000e23302000986 */ /* 0x000fe2000c101532 */
[----:B------:R-:W-:-:S02]  /*7b60*/  ISETP.GT.AND P2, PT, R4, 0x8, P3 ;  /* 0x000000080400780c */ /* 0x000fc40001f44270 */
[C---:B------:R-:W-:Y:S01]  /*7b70*/  ISETP.GT.AND P3, PT, R0.reuse, 0x80, PT ;  /* 0x000000800000780c */ /* 0x040fe20003f64270 */
        /* <DEDUP_REMOVED lines=9> */
[----:B------:R-:W-:Y:S02]  /*7c10*/  F2FP.F16.F32.PACK_AB R25, RZ, R25 ;  /* 0x00000019ff19723e */ /* 0x000fe400000000ff */
[C---:B------:R-:W-:Y:S01]  /*7c20*/  ISETP.GT.AND P1, PT, R4.reuse, 0x8, P3 ;  /* 0x000000080400780c */ /* 0x040fe20001f24270 */
[----:B------:R-:W-:Y:S01]  /*7c30*/  @P2 STG.E.U16 desc[UR50][R2.64+0xf2], R55 ;  /* 0x0000f23702002986 */ /* 0x000fe2000c101532 */
[----:B------:R-:W-:Y:S02]  /*7c40*/  ISETP.GT.AND P0, PT, R4, 0x8, P0 ;  /* 0x000000080400780c */ /* 0x000fe40000704270 */
[----:B------:R-:W-:Y:S01]  /*7c50*/  F2FP.F16.F32.PACK_AB R26, RZ, R26 ;  /* 0x0000001aff1a723e */ /* 0x000fe200000000ff */
[----:B------:R-:W-:Y:S01]  /*7c60*/  @P4 STG.E.U16 desc[UR50][R6.64+0x100], R24 ;  /* 0x0001001806004986 */ /* 0x000fe2000c101532 */
[----:B------:R-:W-:-:S02]  /*7c70*/  ISETP.GT.AND P4, PT, R0, 0x88, PT ;  /* 0x000000880000780c */ /* 0x000fc40003f84270 */
[----:B------:R-:W-:Y:S01]  /*7c80*/  F2FP.F16.F32.PACK_AB R27, RZ, R27 ;  /* 0x0000001bff1b723e */ /* 0x000fe200000000ff */
[----:B------:R-:W-:Y:S01]  /*7c90*/  @P5 STG.E.U16 desc[UR50][R6.64+0x102], R25 ;  /* 0x0001021906005986 */ /* 0x000fe2000c101532 */
[----:B------:R-:W-:Y:S02]  /*7ca0*/  ISETP.GT.AND P5, PT, R0, 0x89, PT ;  /* 0x000000890000780c */ /* 0x000fe40003fa4270 */
[C---:B------:R-:W-:Y:S01]  /*7cb0*/  ISETP.GT.AND P2, PT, R4.reuse, RZ, P4 ;  /* 0x000000ff0400720c */ /* 0x040fe20002744270 */
[----:B------:R-:W-:Y:S01]  /*7cc0*/  @P1 STG.E.U16 desc[UR50][R2.64+0x100], R26 ;  /* 0x0001001a02001986 */ /* 0x000fe2000c101532 */
[----:B------:R-:W-:Y:S02]  /*7cd0*/  ISETP.GT.AND P6, PT, R4, RZ, P5 ;  /* 0x000000ff0400720c */ /* 0x000fe40002fc4270 */
[----:B------:R-:W-:Y:S01]  /*7ce0*/  F2FP.F16.F32.PACK_AB R28, RZ, R28 ;  /* 0x0000001cff1c723e */ /* 0x000fe200000000ff */
[----:B------:R-:W-:Y:S01]  /*7cf0*/  @P0 STG.E.U16 desc[UR50][R2.64+0x102], R27 ;  /* 0x0001021b02000986 */ /* 0x000fe2000c101532 */
[----:B------:R-:W-:-:S02]  /*7d00*/  F2FP.F16.F32.PACK_AB R29, RZ, R29 ;  /* 0x0000001dff1d723e */ /* 0x000fc400000000ff */
[----:B------:R-:W-:Y:S02]  /*7d10*/  ISETP.GT.AND P4, PT, R4, 0x8, P4 ;  /* 0x000000080400780c */ /* 0x000fe40002784270 */
[C---:B------:R-:W-:Y:S02]  /*7d20*/  ISETP.GT.AND P3, PT, R0.reuse, 0x90, PT ;  /* 0x000000900000780c */ /* 0x040fe40003f64270 */
[----:B------:R-:W-:Y:S01]  /*7d30*/  F2FP.F16.F32.PACK_AB R30, RZ, R30 ;  /* 0x0000001eff1e723e */ /* 0x000fe200000000ff */
[----:B------:R-:W-:Y:S01]  /*7d40*/  @P2 STG.E.U16 desc[UR50][R6.64+0x110], R28 ;  /* 0x0001101c06002986 */ /* 0x000fe2000c101532 */
[----:B------:R-:W-:Y:S02]  /*7d50*/  ISETP.GT.AND P2, PT, R0, 0x91, PT ;  /* 0x000000910000780c */ /* 0x000fe40003f44270 */
[----:B------:R-:W-:Y:S01]  /*7d60*/  F2FP.F16.F32.PACK_AB R31, RZ, R31 ;  /* 0x0000001fff1f723e */ /* 0x000fe200000000ff */
[----:B------:R-:W-:Y:S01]  /*7d70*/  @P6 STG.E.U16 desc[UR50][R6.64+0x112], R29 ;  /* 0x0001121d06006986 */ /* 0x000fe2000c101532 */
[----:B------:R-:W-:-:S02]  /*7d80*/  ISETP.GT.AND P6, PT, R4, 0x8, P5 ;  /* 0x000000080400780c */ /* 0x000fc40002fc4270 */
[C---:B------:R-:W-:Y:S01]  /*7d90*/  ISETP.GT.AND P5, PT, R4.reuse, RZ, P3 ;  /* 0x000000ff0400720c */ /* 0x040fe20001fa4270 */
[----:B------:R-:W-:Y:S01]  /*7da0*/  @P4 STG.E.U16 desc[UR50][R2.64+0x110], R30 ;  /* 0x0001101e02004986 */ /* 0x000fe2000c101532 */
[----:B------:R-:W-:Y:S02]  /*7db0*/  ISETP.GT.AND P4, PT, R4, RZ, P2 ;  /* 0x000000ff0400720c */ /* 0x000fe40001784270 */
[C---:B------:R-:W-:Y:S02]  /*7dc0*/  ISETP.GT.AND P1, PT, R0.reuse, 0x98, PT ;  /* 0x000000980000780c */ /* 0x040fe40003f24270 */
[----:B------:R-:W-:Y:S02]  /*7dd0*/  F2FP.F16.F32.PACK_AB R32, RZ, R32 ;  /* 0x00000020ff20723e */ /* 0x000fe400000000ff */
[----:B------:R-:W-:Y:S02]  /*7de0*/  ISETP.GT.AND P0, PT, R0, 0x99, PT ;  /* 0x000000990000780c */ /* 0x000fe40003f04270 */
[C---:B------:R-:W-:Y:S01]  /*7df0*/  ISETP.GT.AND P3, PT, R4.reuse, 0x8, P3 ;  /* 0x000000080400780c */ /* 0x040fe20001f64270 */
[----:B------:R-:W-:Y:S01]  /*7e00*/  @P6 STG.E.U16 desc[UR50][R2.64+0x112], R31 ;  /* 0x0001121f02006986 */ /* 0x000fe2000c101532 */
[----:B------:R-:W-:-:S02]  /*7e10*/  ISETP.GT.AND P6, PT, R4, RZ, P1 ;  /* 0x000000ff0400720c */ /* 0x000fc40000fc4270 */
[C---:B------:R-:W-:Y:S01]  /*7e20*/  ISETP.GT.AND P2, PT, R4.reuse, 0x8, P2 ;  /* 0x000000080400780c */ /* 0x040fe20001744270 */
[----:B------:R-:W-:Y:S01]  /*7e30*/  @P5 STG.E.U16 desc[UR50][R6.64+0x120], R32 ;  /* 0x0001202006005986 */ /* 0x000fe2000c101532 */
[C---:B------:R-:W-:Y:S01]  /*7e40*/  ISETP.GT.AND P5, PT, R4.reuse, RZ, P0 ;  /* 0x000000ff0400720c */ /* 0x040fe200007a4270 */
[----:B------:R-:W-:Y:S01]  /*7e50*/  @P4 IMAD.MOV.U32 R5, RZ, RZ, R7 ;  /* 0x000000ffff054224 */ /* 0x000fe200078e0007 */
[C---:B------:R-:W-:Y:S02]  /*7e60*/  ISETP.GT.AND P1, PT, R4.reuse, 0x8, P1 ;  /* 0x000000080400780c */ /* 0x040fe40000f24270 */
[----:B------:R-:W-:Y:S01]  /*7e70*/  ISETP.GT.AND P0, PT, R4, 0x8, P0 ;  /* 0x000000080400780c */ /* 0x000fe20000704270 */
[----:B------:R-:W-:Y:S01]  /*7e80*/  @P4 IMAD.MOV.U32 R4, RZ, RZ, R6 ;  /* 0x000000ffff044224 */ /* 0x000fe200078e0006 */
[----:B------:R-:W-:Y:S02]  /*7e90*/  F2FP.F16.F32.PACK_AB R33, RZ, R33 ;  /* 0x00000021ff21723e */ /* 0x000fe400000000ff */
[----:B------:R-:W-:-:S02]  /*7ea0*/  F2FP.F16.F32.PACK_AB R34, RZ, R34 ;  /* 0x00000022ff22723e */ /* 0x000fc400000000ff */
[----:B------:R-:W-:Y:S01]  /*7eb0*/  F2FP.F16.F32.PACK_AB R35, RZ, R35 ;  /* 0x00000023ff23723e */ /* 0x000fe200000000ff */
[----:B------:R0:W-:Y:S01]  /*7ec0*/  @P4 STG.E.U16 desc[UR50][R4.64+0x122], R33 ;  /* 0x0001222104004986 */ /* 0x0001e2000c101532 */
[----:B------:R-:W-:Y:S02]  /*7ed0*/  F2FP.F16.F32.PACK_AB R36, RZ, R36 ;  /* 0x00000024ff24723e */ /* 0x000fe400000000ff */
[----:B------:R-:W-:Y:S01]  /*7ee0*/  F2FP.F16.F32.PACK_AB R37, RZ, R37 ;  /* 0x00000025ff25723e */ /* 0x000fe200000000ff */
[----:B------:R-:W-:Y:S01]  /*7ef0*/  @P3 STG.E.U16 desc[UR50][R2.64+0x120], R34 ;  /* 0x0001202202003986 */ /* 0x000fe2000c101532 */
[----:B------:R-:W-:Y:S02]  /*7f00*/  F2FP.F16.F32.PACK_AB R38, RZ, R38 ;  /* 0x00000026ff26723e */ /* 0x000fe400000000ff */
[----:B------:R-:W-:Y:S01]  /*7f10*/  F2FP.F16.F32.PACK_AB R39, RZ, R39 ;  /* 0x00000027ff27723e */ /* 0x000fe200000000ff */
[----:B------:R-:W-:Y:S01]  /*7f20*/  @P2 STG.E.U16 desc[UR50][R2.64+0x122], R35 ;  /* 0x0001222302002986 */ /* 0x000fe2000c101532 */
[----:B0-----:R-:W-:-:S02]  /*7f30*/  @P6 IMAD.MOV.U32 R4, RZ, RZ, R6 ;  /* 0x000000ffff046224 */ /* 0x001fc400078e0006 */
[----:B------:R-:W-:-:S05]  /*7f40*/  @P6 IMAD.MOV.U32 R5, RZ, RZ, R7 ;  /* 0x000000ffff056224 */ /* 0x000fca00078e0007 */
[----:B------:R0:W-:Y:S04]  /*7f50*/  @P6 STG.E.U16 desc[UR50][R4.64+0x130], R36 ;  /* 0x0001302404006986 */ /* 0x0001e8000c101532 */
[----:B------:R1:W-:Y:S04]  /*7f60*/  @P5 STG.E.U16 desc[UR50][R6.64+0x132], R37 ;  /* 0x0001322506005986 */ /* 0x0003e8000c101532 */
[----:B------:R1:W-:Y:S01]  /*7f70*/  @P1 STG.E.U16 desc[UR50][R2.64+0x130], R38 ;  /* 0x0001302602001986 */ /* 0x0003e2000c101532 */
[----:B0-----:R-:W-:Y:S02]  /*7f80*/  @P0 IMAD.MOV.U32 R4, RZ, RZ, R2 ;  /* 0x000000ffff040224 */ /* 0x001fe400078e0002 */
[----:B------:R-:W-:-:S05]  /*7f90*/  @P0 IMAD.MOV.U32 R5, RZ, RZ, R3 ;  /* 0x000000ffff050224 */ /* 0x000fca00078e0003 */
[----:B------:R1:W-:Y:S02]  /*7fa0*/  @P0 STG.E.U16 desc[UR50][R4.64+0x132], R39 ;  /* 0x0001322704000986 */ /* 0x0003e4000c101532 */
.L_x_194:
[----:B------:R-:W-:Y:S05]  /*7fb0*/  BSYNC B0 ;  /* 0x0000000000007941 */ /* 0x000fea0003800000 */
.L_x_36:
[----:B-123--:R-:W-:Y:S01]  /*7fc0*/  IMAD.U32 R2, RZ, RZ, UR48 ;  /* 0x00000030ff027e24 */ /* 0x00efe2000f8e00ff */
[----:B------:R-:W-:Y:S01]  /*7fd0*/  ULDC.64 UR4, c[0x0][0x650] ;  /* 0x0001940000047ab9 */ /* 0x000fe20000000a00 */
[----:B------:R-:W-:Y:S01]  /*7fe0*/  IMAD.U32 R0, RZ, RZ, UR37 ;  /* 0x00000025ff007e24 */ /* 0x000fe2000f8e00ff */
[----:B------:R1:W-:Y:S01]  /*7ff0*/  SYNCS.ARRIVE.TRANS64.A1T0 RZ, [R112+UR45], RZ ;  /* 0x000000ff70ff79a7 */ /* 0x0003e2000810002d */
[----:B------:R-:W-:Y:S01]  /*8000*/  IMAD.U32 R3, RZ, RZ, UR49 ;  /* 0x00000031ff037e24 */ /* 0x000fe2000f8e00ff */
[C---:B------:R-:W-:Y:S01]  /*8010*/  LEA R16, P0, R2.reuse, R16, 0x1 ;  /* 0x0000001002107211 */ /* 0x040fe200078008ff */
[----:B----45:R-:W-:Y:S02]  /*8020*/  IMAD.MOV.U32 R18, RZ, RZ, -0x1 ;  /* 0xffffffffff127424 */ /* 0x030fe400078e00ff */
[----:B------:R-:W-:Y:S01]  /*8030*/  IMAD.MOV.U32 R19, RZ, RZ, -0x1 ;  /* 0xffffffffff137424 */ /* 0x000fe200078e00ff */
[----:B------:R-:W-:Y:S01]  /*8040*/  LEA.HI.X R17, R2, R17, R0, 0x1, P0 ;  /* 0x0000001102117211 */ /* 0x000fe200000f0c00 */
[----:B------:R-:W-:Y:S01]  /*8050*/  IMAD.MOV.U32 R2, RZ, RZ, -0x1 ;  /* 0xffffffffff027424 */ /* 0x000fe200078e00ff */
[----:B------:R-:W-:-:S02]  /*8060*/  ISETP.GE.U32.AND P0, PT, R16, UR4, PT ;  /* 0x0000000410007c0c */ /* 0x000fc4000bf06070 */
[----:B------:R-:W-:Y:S02]  /*8070*/  PRMT R0, RZ, 0x7610, R0 ;  /* 0x00007610ff007816 */ /* 0x000fe40000000000 */
[----:B------:R-:W-:-:S13]  /*8080*/  ISETP.GE.U32.AND.EX P0, PT, R17, UR5, PT, P0 ;  /* 0x0000000511007c0c */ /* 0x000fda000bf06100 */
[----:B-1----:R-:W-:Y:S05]  /*8090*/  @P0 BRA `(.L_x_195) ;  /* 0x00000004008c0947 */ /* 0x002fea0003800000 */
[----:B------:R-:W1:Y:S01]  /*80a0*/  S2UR UR7, SR_CTAID.X ;  /* 0x00000000000779c3 */ /* 0x000e620000002500 */
[----:B------:R-:W-:Y:S01]  /*80b0*/  ULDC.64 UR4, c[0x0][0x628] ;  /* 0x00018a0000047ab9 */ /* 0x000fe20000000a00 */
[----:B------:R-:W-:Y:S01]  /*80c0*/  ULDC UR6, c[0x0][0x150] ;  /* 0x0000540000067ab9 */ /* 0x000fe20000000800 */
[----:B------:R-:W-:Y:S01]  /*80d0*/  ISETP.NE.U32.AND P0, PT, RZ, UR4, PT ;  /* 0x00000004ff007c0c */ /* 0x000fe2000bf05070 */
[----:B------:R-:W-:Y:S01]  /*80e0*/  ULDC UR15, c[0x0][0x630] ;  /* 0x00018c00000f7ab9 */ /* 0x000fe20000000800 */
[C---:B------:R-:W-:Y:S01]  /*80f0*/  R2UR UR16, R16.reuse ;  /* 0x00000000101072ca */ /* 0x040fe200000e0000 */
[----:B------:R-:W-:Y:S01]  /*8100*/  ULDC UR18, c[0x0][0x154] ;  /* 0x0000550000127ab9 */ /* 0x000fe20000000800 */
[----:B------:R-:W-:Y:S01]  /*8110*/  ISETP.NE.AND.EX P0, PT, RZ, UR5, PT, P0 ;  /* 0x00000005ff007c0c */ /* 0x000fe2000bf05300 */
[----:B------:R-:W2:Y:S01]  /*8120*/  S2UR UR19, SR_CTAID.Y ;  /* 0x00000000001379c3 */ /* 0x000ea20000002600 */
[----:B------:R-:W-:Y:S02]  /*8130*/  R2UR UR17, R17 ;  /* 0x00000000111172ca */ /* 0x000fe400000e0000 */
[----:B------:R-:W-:-:S02]  /*8140*/  R2UR UR12, R16 ;  /* 0x00000000100c72ca */ /* 0x000fc400000e0000 */
[----:B------:R-:W-:Y:S02]  /*8150*/  R2UR UR13, R17 ;  /* 0x00000000110d72ca */ /* 0x000fe400000e0000 */
[----:B-1----:R-:W-:-:S05]  /*8160*/  I2FP.F32.U32 R0, UR7 ;  /* 0x0000000700007c45 */ /* 0x002fca0008201000 */
[----:B------:R-:W-:-:S04]  /*8170*/  FMUL R0, R0, UR6 ;  /* 0x0000000600007c20 */ /* 0x000fc80008400000 */
[----:B------:R1:W3:Y:S01]  /*8180*/  F2I.U32.TRUNC.NTZ R2, R0 ;  /* 0x0000000000027305 */ /* 0x0002e2000020f000 */
[----:B--2---:R-:W-:Y:S05]  /*8190*/  @!P0 BRA `(.L_x_196) ;  /* 0x0000000000308947 */ /* 0x004fea0003800000 */
        /* <DEDUP_REMOVED lines=12> */
.L_x_196:
[----:B------:R-:W-:Y:S01]  /*8260*/  USHF.R.U64 UR6, UR12, UR15, UR13 ;  /* 0x0000000f0c067299 */ /* 0x000fe2000800120d */
[----:B-1----:R-:W-:Y:S01]  /*8270*/  I2FP.F32.U32 R0, UR19 ;  /* 0x0000001300007c45 */ /* 0x002fe20008201000 */
[----:B------:R-:W-:Y:S01]  /*8280*/  USHF.R.U32.HI UR4, URZ, UR15, UR13 ;  /* 0x0000000f3f047299 */ /* 0x000fe2000801160d */
[----:B---3--:R-:W-:Y:S01]  /*8290*/  R2UR UR14, R2 ;  /* 0x00000000020e72ca */ /* 0x008fe200000e0000 */
[----:B------:R-:W-:Y:S02]  /*82a0*/  UIADD3 UR9, UP0, URZ, -UR6, URZ ;  /* 0x800000063f097290 */ /* 0x000fe4000ff1e03f */
[----:B------:R-:W-:Y:S01]  /*82b0*/  FMUL R0, R0, UR18 ;  /* 0x0000001200007c20 */ /* 0x000fe20008400000 */
[----:B------:R-:W-:Y:S01]  /*82c0*/  ULDC.64 UR12, c[0x0][0x620] ;  /* 0x00018800000c7ab9 */ /* 0x000fe20000000a00 */
[----:B------:R-:W-:Y:S01]  /*82d0*/  UIADD3.X UR4, URZ, ~UR4, URZ, UP0, !UPT ;  /* 0x800000043f047290 */ /* 0x000fe200087fe43f */
[----:B------:R-:W-:Y:S01]  /*82e0*/  UMOV UR10, UR16 ;  /* 0x00000010000a7c82 */ /* 0x000fe20008000000 */
[----:B------:R-:W-:-:S02]  /*82f0*/  UMOV UR11, UR17 ;  /* 0x00000011000b7c82 */ /* 0x000fc40008000000 */
[----:B------:R-:W1:Y:S01]  /*8300*/  F2I.U32.TRUNC.NTZ R0, R0 ;  /* 0x0000000000007305 */ /* 0x000e62000020f000 */
[----:B------:R-:W-:Y:S02]  /*8310*/  UIMAD UR4, UR4, UR12, URZ ;  /* 0x0000000c040472a4 */ /* 0x000fe4000f8e023f */
[----:B------:R-:W-:Y:S02]  /*8320*/  UIMAD.WIDE.U32 UR10, UR9, UR12, UR10 ;  /* 0x0000000c090a72a5 */ /* 0x000fe4000f8e000a */
[----:B------:R-:W-:Y:S01]  /*8330*/  UIMAD UR9, UR9, UR13, UR4 ;  /* 0x0000000d090972a4 */ /* 0x000fe2000f8e0204 */
[----:B------:R-:W-:Y:S01]  /*8340*/  ULDC UR22, c[0x0][0x658] ;  /* 0x0001960000167ab9 */ /* 0x000fe20000000800 */
[----:B------:R-:W-:Y:S02]  /*8350*/  UMOV UR12, 0xffffffff ;  /* 0xffffffff000c7882 */ /* 0x000fe40000000000 */
[----:B------:R-:W-:Y:S01]  /*8360*/  UIADD3 UR11, UR11, UR9, URZ ;  /* 0x000000090b0b7290 */ /* 0x000fe2000fffe03f */
[----:B------:R-:W-:Y:S01]  /*8370*/  ULDC UR13, c[0x0][0x618] ;  /* 0x00018600000d7ab9 */ /* 0x000fe20000000800 */
[----:B------:R-:W-:Y:S01]  /*8380*/  ULDC.64 UR4, c[0x0][0x640] ;  /* 0x0001900000047ab9 */ /* 0x000fe20000000a00 */
[----:B------:R-:W-:Y:S01]  /*8390*/  USHF.L.U32 UR18, UR12, UR22, URZ ;  /* 0x000000160c127299 */ /* 0x000fe2000800063f */
[----:B------:R-:W-:Y:S01]  /*83a0*/  ISETP.NE.U32.AND P0, PT, RZ, UR4, PT ;  /* 0x00000004ff007c0c */ /* 0x000fe2000bf05070 */
[----:B------:R-:W-:Y:S01]  /*83b0*/  USHF.R.U64 UR12, UR10, UR13, UR11 ;  /* 0x0000000d0a0c7299 */ /* 0x000fe2000800120b */
[----:B-1----:R-:W-:Y:S01]  /*83c0*/  R2UR UR16, R0 ;  /* 0x00000000001072ca */ /* 0x002fe200000e0000 */
[----:B------:R-:W-:Y:S01]  /*83d0*/  USHF.R.U32.HI UR10, URZ, UR13, UR11 ;  /* 0x0000000d3f0a7299 */ /* 0x000fe2000801160b */
[----:B------:R-:W-:Y:S01]  /*83e0*/  ISETP.NE.AND.EX P0, PT, RZ, UR5, PT, P0 ;  /* 0x00000005ff007c0c */ /* 0x000fe2000bf05300 */
[----:B------:R-:W-:Y:S01]  /*83f0*/  ULDC UR17, c[0x0][0x608] ;  /* 0x0001820000117ab9 */ /* 0x000fe20000000800 */
[----:B------:R-:W-:-:S02]  /*8400*/  ULOP3.LUT UR23, URZ, UR18, URZ, 0x33, !UPT ;  /* 0x000000123f177292 */ /* 0x000fc4000f8e333f */
[----:B------:R-:W-:Y:S02]  /*8410*/  USHF.R.U64 UR18, UR12, UR17, UR10 ;  /* 0x000000110c127299 */ /* 0x000fe4000800120a */
[----:B------:R-:W-:Y:S01]  /*8420*/  USHF.R.U32.HI UR10, URZ, UR17, UR10 ;  /* 0x000000113f0a7299 */ /* 0x000fe2000801160a */
[----:B------:R-:W-:Y:S01]  /*8430*/  UMOV UR20, 0x1 ;  /* 0x0000000100147882 */ /* 0x000fe20000000000 */
[----:B------:R-:W-:Y:S02]  /*8440*/  UIADD3 UR14, -UR14, URZ, URZ ;  /* 0x0000003f0e0e7290 */ /* 0x000fe4000fffe13f */
[----:B------:R-:W-:Y:S02]  /*8450*/  USHF.L.U32 UR13, UR20, UR22, URZ ;  /* 0x00000016140d7299 */ /* 0x000fe4000800063f */
[----:B------:R-:W-:Y:S01]  /*8460*/  USHF.R.U64 UR20, UR18, UR22, UR10 ;  /* 0x0000001612147299 */ /* 0x000fe2000800120a */
[----:B------:R-:W-:Y:S01]  /*8470*/  ULDC UR15, c[0x0][0x144] ;  /* 0x00005100000f7ab9 */ /* 0x000fe20000000800 */
[----:B------:R-:W-:Y:S01]  /*8480*/  ULDC UR8, c[0x0][0x600] ;  /* 0x0001800000087ab9 */ /* 0x000fe20000000800 */
[----:B------:R-:W-:-:S02]  /*8490*/  UIADD3 UR21, -UR16, URZ, URZ ;  /* 0x0000003f10157290 */ /* 0x000fc4000fffe13f */
[----:B------:R-:W-:Y:S02]  /*84a0*/  USHF.R.U32.HI UR17, URZ, UR22, UR10 ;  /* 0x000000163f117299 */ /* 0x000fe4000801160a */
[----:B------:R-:W-:Y:S02]  /*84b0*/  UIADD3 UR9, UR8, -0x1, URZ ;  /* 0xffffffff08097890 */ /* 0x000fe4000fffe03f */
[----:B------:R-:W-:Y:S01]  /*84c0*/  UIMAD UR22, UR15, UR14, UR7 ;  /* 0x0000000e0f1672a4 */ /* 0x000fe2000f8e0207 */
[----:B------:R-:W-:Y:S01]  /*84d0*/  ULDC UR26, c[0x0][0x148] ;  /* 0x00005200001a7ab9 */ /* 0x000fe20000000800 */
[----:B------:R-:W-:Y:S01]  /*84e0*/  ULDC UR24, c[0x0][0x648] ;  /* 0x0001920000187ab9 */ /* 0x000fe20000000800 */
[----:B------:R-:W-:Y:S01]  /*84f0*/  ULDC UR25, c[0x0][0x638] ;  /* 0x00018e0000197ab9 */ /* 0x000fe20000000800 */
        /* <DEDUP_REMOVED lines=12> */
.L_x_197:
[----:B------:R-:W-:Y:S01]  /*85c0*/  UISETP.NE.AND UP0, UPT, UR38, URZ, UPT ;  /* 0x0000003f2600728c */ /* 0x000fe2000bf05270 */
[----:B------:R-:W-:Y:S01]  /*85d0*/  IMAD.MOV.U32 R0, RZ, RZ, 0x1 ;  /* 0x00000001ff007424 */ /* 0x000fe200078e00ff */
[----:B------:R-:W-:Y:S01]  /*85e0*/  USHF.R.U64 UR4, UR16, UR24, UR17 ;  /* 0x0000001810047299 */ /* 0x000fe20008001211 */
[----:B------:R-:W-:Y:S01]  /*85f0*/  IMAD.U32 R19, RZ, RZ, UR6 ;  /* 0x00000006ff137e24 */ /* 0x000fe2000f8e00ff */
[----:B------:R-:W-:Y:S02]  /*8600*/  ULOP3.LUT UR18, UR18, UR23, URZ, 0xc0, !UPT ;  /* 0x0000001712127292 */ /* 0x000fe4000f8ec03f */
[----:B------:R-:W-:Y:S02]  /*8610*/  UIADD3 UR5, -UR4, URZ, URZ ;  /* 0x0000003f04057290 */ /* 0x000fe4000fffe13f */
[----:B------:R-:W-:Y:S02]  /*8620*/  ULOP3.LUT UR9, UR12, UR9, URZ, 0xc0, !UPT ;  /* 0x000000090c097292 */ /* 0x000fe4000f8ec03f */
[----:B------:R-:W-:-:S02]  /*8630*/  UIMAD UR4, UR13, UR4, UR18 ;  /* 0x000000040d0472a4 */ /* 0x000fc4000f8e0212 */
[----:B------:R-:W-:Y:S02]  /*8640*/  @UP0 UIMAD UR22, UR26, UR21, UR19 ;  /* 0x000000151a1602a4 */ /* 0x000fe4000f8e0213 */
[----:B------:R-:W-:Y:S01]  /*8650*/  UIMAD UR5, UR5, UR25, UR20 ;  /* 0x00000019050572a4 */ /* 0x000fe2000f8e0214 */
[----:B------:R-:W-:Y:S02]  /*8660*/  ULDC UR7, c[0x0][0x610] ;  /* 0x0001840000077ab9 */ /* 0x000fe40000000800 */
[----:B------:R-:W-:Y:S02]  /*8670*/  UIMAD UR4, UR4, UR7, UR22 ;  /* 0x00000007040472a4 */ /* 0x000fe4000f8e0216 */
[----:B------:R-:W-:-:S04]  /*8680*/  UIMAD UR5, UR5, UR8, UR9 ;  /* 0x00000008050572a4 */ /* 0x000fc8000f8e0209 */
[----:B------:R-:W-:Y:S02]  /*8690*/  USEL UR7, UR5, UR4, !UP0 ;  /* 0x0000000405077287 */ /* 0x000fe4000c000000 */
[----:B------:R-:W-:-:S04]  /*86a0*/  USEL UR4, UR4, UR5, !UP0 ;  /* 0x0000000504047287 */ /* 0x000fc8000c000000 */
[----:B------:R-:W-:Y:S02]  /*86b0*/  IMAD.U32 R2, RZ, RZ, UR7 ;  /* 0x00000007ff027e24 */ /* 0x000fe4000f8e00ff */
[----:B------:R-:W-:-:S07]  /*86c0*/  IMAD.U32 R18, RZ, RZ, UR4 ;  /* 0x00000004ff127e24 */ /* 0x000fce000f8e00ff */
.L_x_195:
[----:B------:R-:W-:Y:S02]  /*86d0*/  LOP3.LUT P0, RZ, R0, 0xff, RZ, 0xc0, !PT ;  /* 0x000000ff00ff7812 */ /* 0x000fe4000780c0ff */
[----:B------:R-:W-:-:S11]  /*86e0*/  LOP3.LUT R118, R118, 0x1, RZ, 0x3c, !PT ;  /* 0x0000000176767812 */ /* 0x000fd600078e3cff */
[----:B------:R-:W-:Y:S05]  /*86f0*/  @P0 BRA `(.L_x_198) ;  /* 0xffffff9000500947 */ /* 0x000fea000383ffff */
[----:B------:R-:W-:Y:S05]  /*8700*/  EXIT ;  /* 0x000000000000794d */ /* 0x000fea0003800000 */
.L_x_17:
[----:B------:R-:W-:-:S08]  /*8710*/  ISETP.NE.AND P0, PT, RZ, UR6, PT ;  /* 0x00000006ff007c0c */ /* 0x000fd0000bf05270 */
[----:B------:R-:W0:-:S00]  /*8720*/  USETMAXREG.DEALLOC.CTAPOOL 0x28 ;  /* 0x00000028000079c8 */ /* 0x000e0000080e0500 */
[----:B------:R-:W-:Y:S05]  /*8730*/  @P0 EXIT ;  /* 0x000000000000094d */ /* 0x000fea0003800000 */
[----:B0-----:R-:W-:Y:S01]  /*8740*/  LOP3.LUT P0, RZ, R0, 0xff, RZ, 0xc0, !PT ;  /* 0x000000ff00ff7812 */ /* 0x001fe2000780c0ff */
[----:B------:R-:W-:Y:S02]  /*8750*/  IMAD.MOV.U32 R8, RZ, RZ, 0x1 ;  /* 0x00000001ff087424 */ /* 0x000fe400078e00ff */
[----:B------:R-:W-:-:S10]  /*8760*/  IMAD.MOV.U32 R0, RZ, RZ, RZ ;  /* 0x000000ffff007224 */ /* 0x000fd400078e00ff */
[----:B------:R-:W-:Y:S05]  /*8770*/  @!P0 BRA `(.L_x_199) ;  /* 0x0000000c002c8947 */ /* 0x000fea0003800000 */
[----:B------:R-:W0:Y:S01]  /*8780*/  S2R R11, SR_CgaCtaId ;  /* 0x00000000000b7919 */ /* 0x000e220000008800 */
[----:B------:R-:W-:Y:S01]  /*8790*/  LOP3.LUT P0, RZ, R3, 0x1f, RZ, 0xc0, !PT ;  /* 0x0000001f03ff7812 */ /* 0x000fe2000780c0ff */
[----:B------:R-:W-:Y:S01]  /*87a0*/  ULDC UR5, c[0x0][0x658] ;  /* 0x0001960000057ab9 */ /* 0x000fe20000000800 */
[----:B------:R-:W-:Y:S01]  /*87b0*/  UMOV UR6, 0xffffffff ;  /* 0xffffffff00067882 */ /* 0x000fe20000000000 */
[----:B------:R-:W-:Y:S01]  /*87c0*/  BSSY B0, `(.L_x_199) ;  /* 0x00000c6000007945 */ /* 0x000fe20003800000 */
[----:B------:R-:W-:Y:S01]  /*87d0*/  USHF.L.U32 UR6, UR6, UR5, URZ ;  /* 0x0000000506067299 */ /* 0x000fe2000800063f */
[C---:B------:R-:W-:Y:S01]  /*87e0*/  ISETP.NE.AND P3, PT, R4.reuse, RZ, PT ;  /* 0x000000ff0400720c */ /* 0x040fe20003f65270 */
[----:B------:R-:W-:Y:S01]  /*87f0*/  IMAD.MOV.U32 R9, RZ, RZ, 0x1 ;  /* 0x00000001ff097424 */ /* 0x000fe200078e00ff */
[----:B------:R-:W-:Y:S01]  /*8800*/  ISETP.NE.OR P0, PT, R4, RZ, !P0 ;  /* 0x000000ff0400720c */ /* 0x000fe20004705670 */
[----:B------:R-:W-:Y:S01]  /*8810*/  IMAD.MOV.U32 R8, RZ, RZ, 0x1 ;  /* 0x00000001ff087424 */ /* 0x000fe200078e00ff */
[----:B------:R-:W-:Y:S01]  /*8820*/  ULDC UR4, c[0x0][0x600] ;  /* 0x0001800000047ab9 */ /* 0x000fe20000000800 */
[----:B------:R-:W-:Y:S01]  /*8830*/  IMAD.MOV.U32 R0, RZ, RZ, RZ ;  /* 0x000000ffff007224 */ /* 0x000fe200078e00ff */
[----:B------:R-:W-:Y:S01]  /*8840*/  UMOV UR7, 0x1 ;  /* 0x0000000100077882 */ /* 0x000fe20000000000 */
[----:B------:R-:W-:-:S02]  /*8850*/  UIADD3 UR19, UR39, 0x1, URZ ;  /* 0x0000000127137890 */ /* 0x000fc4000fffe03f */
[----:B------:R-:W-:Y:S02]  /*8860*/  ULOP3.LUT UR22, UR36, 0x2, URZ, 0xfc, !UPT ;  /* 0x0000000224167892 */ /* 0x000fe4000f8efc3f */
[----:B------:R-:W-:Y:S02]  /*8870*/  UIADD3 UR4, UR4, -0x1, URZ ;  /* 0xffffffff04047890 */ /* 0x000fe4000fffe03f */
[----:B------:R-:W-:Y:S02]  /*8880*/  USHF.L.U32 UR5, UR7, UR5, URZ ;  /* 0x0000000507057299 */ /* 0x000fe4000800063f */
[----:B------:R-:W-:Y:S01]  /*8890*/  ULOP3.LUT UR6, URZ, UR6, URZ, 0x33, !UPT ;  /* 0x000000063f067292 */ /* 0x000fe2000f8e333f */
[----:B------:R-:W-:Y:S01]  /*88a0*/  ULDC.64 UR20, c[0x0][0x198] ;  /* 0x0000660000147ab9 */ /* 0x000fe20000000a00 */
[----:B0-----:R-:W-:-:S10]  /*88b0*/  LOP3.LUT R11, R11, 0x1, RZ, 0xc0, !PT ;  /* 0x000000010b0b7812 */ /* 0x001fd400078ec0ff */
.L_x_211:
[----:B------:R-:W-:-:S03]  /*88c0*/  UMOV UR7, 0xffffffff ;  /* 0xffffffff00077882 */ /* 0x000fc60000000000 */
[----:B------:R-:W-:Y:S05]  /*88d0*/  BRA.DIV UR7, `(.L_x_200) ;  /* 0x00000012077c7947 */ /* 0x000fea000b800000 */
[----:B------:R-:W-:-:S13]  /*88e0*/  ELECT P6, URZ, PT ;  /* 0x00000000003f782f */ /* 0x000fda00038c0000 */
.L_x_228:
[----:B------:R-:W0:Y:S01]  /*88f0*/  LDC R3, c[0x0][0x28c] ;  /* 0x0000a300ff037b82 */ /* 0x000e220000000800 */
[----:B------:R-:W-:Y:S01]  /*8900*/  BSSY B1, `(.L_x_201) ;  /* 0x000003c000017945 */ /* 0x000fe20003800000 */
[----:B0-----:R-:W-:-:S13]  /*8910*/  ISETP.LT.OR P6, PT, R3, 0x1, !P6 ;  /* 0x000000010300780c */ /* 0x001fda00077c1670 */
[----:B------:R-:W-:Y:S05]  /*8920*/  @P6 BRA `(.L_x_202) ;  /* 0x0000000000e46947 */ /* 0x000fea0003800000 */
[----:B------:R-:W-:Y:S02]  /*8930*/  IMAD R3, R2, 0x2, R11 ;  /* 0x0000000202037824 */ /* 0x000fe400078e020b */
[----:B------:R-:W-:Y:S02]  /*8940*/  IMAD.SHL.U32 R18, R18, 0x40, RZ ;  /* 0x0000004012127824 */ /* 0x000fe400078e00ff */
[----:B------:R-:W-:Y:S02]  /*8950*/  IMAD.MOV.U32 R12, RZ, RZ, RZ ;  /* 0x000000ffff0c7224 */ /* 0x000fe400078e00ff */
[----:B------:R-:W-:Y:S02]  /*8960*/  IMAD.U32 R13, RZ, RZ, UR19 ;  /* 0x00000013ff0d7e24 */ /* 0x000fe4000f8e00ff */
[----:B------:R-:W-:Y:S02]  /*8970*/  IMAD.MOV.U32 R2, RZ, RZ, R8 ;  /* 0x000000ffff027224 */ /* 0x000fe400078e0008 */
[----:B------:R-:W-:-:S02]  /*8980*/  IMAD.MOV.U32 R4, RZ, RZ, R0 ;  /* 0x000000ffff047224 */ /* 0x000fc400078e0000 */
[----:B------:R-:W-:-:S07]  /*8990*/  IMAD R6, R3, 0x50, RZ ;  /* 0x0000005003067824 */ /* 0x000fce00078e02ff */
.L_x_206:
[----:B------:R-:W0:Y:S01]  /*89a0*/  S2R R10, SR_CgaCtaId ;  /* 0x00000000000a7919 */ /* 0x000e220000008800 */
[----:B------:R-:W-:Y:S01]  /*89b0*/  MOV R3, 0x400 ;  /* 0x0000040000037802 */ /* 0x000fe20000000f00 */
[----:B------:R-:W1:Y:S03]  /*89c0*/  @!P3 LDC R5, c[0x0][0x500] ;  /* 0x00014000ff05bb82 */ /* 0x000e660000000800 */
[----:B0-----:R-:W-:Y:S02]  /*89d0*/  LEA R7, R10, R3, 0x18 ;  /* 0x000000030a077211 */ /* 0x001fe400078ec0ff */
[----:B------:R-:W-:-:S03]  /*89e0*/  SHF.L.U32 R3, R2, 0x1f, RZ ;  /* 0x0000001f02037819 */ /* 0x000fc600000006ff */
[----:B------:R-:W-:-:S04]  /*89f0*/  IMAD R10, R4, 0x8, R7 ;  /* 0x00000008040a7824 */ /* 0x000fc800078e0207 */
[----:B------:R-:W0:Y:S02]  /*8a00*/  SYNCS.PHASECHK.TRANS64.TRYWAIT P1, [R10+URZ+0x40], R3 ;  /* 0x000040030a0075a7 */ /* 0x000e24000802017f */
[----:B01----:R-:W-:Y:S05]  /*8a10*/  @!P1 BRA `(.L_x_203) ;  /* 0x00000010004c9947 */ /* 0x003fea0003800000 */
.L_x_229:
[----:B------:R-:W-:Y:S01]  /*8a20*/  UPRMT UR7, UR22, 0x9910, URZ ;  /* 0x0000991016077896 */ /* 0x000fe2000800003f */
[----:B------:R1:W-:Y:S03]  /*8a30*/  @!P3 SYNCS.ARRIVE.TRANS64 RZ, [R10+URZ], R5 ;  /* 0x000000050affb9a7 */ /* 0x0003e6000800003f */
[----:B------:R-:W-:-:S06]  /*8a40*/  UISETP.NE.AND UP0, UPT, UR7, 0x2, UPT ;  /* 0x000000020700788c */ /* 0x000fcc000bf05270 */
[----:B------:R-:W-:-:S13]  /*8a50*/  PLOP3.LUT P1, PT, PT, PT, UP0, 0x80, 0x0 ;  /* 0x000000000000781c */ /* 0x000fda0003f2f008 */
[----:B-1----:R-:W-:Y:S05]  /*8a60*/  @P1 BRA `(.L_x_204) ;  /* 0x0000000000041947 */ /* 0x002fea0003800000 */
[----:B------:R-:W-:Y:S01]  /*8a70*/  BPT.TRAP 0x1 ;  /* 0x000000040000795c */ /* 0x000fe20000300000 */
.L_x_204:
[----:B------:R-:W-:Y:S05]  /*8a80*/  @P0 BRA `(.L_x_205) ;  /* 0x0000000000040947 */ /* 0x000fea0003800000 */
[----:B------:R-:W-:Y:S01]  /*8a90*/  BPT.TRAP 0x1 ;  /* 0x000000040000795c */ /* 0x000fe20000300000 */
.L_x_205:
[----:B0-----:R-:W-:Y:S01]  /*8aa0*/  IMAD R3, R4, 0x2, R11 ;  /* 0x0000000204037824 */ /* 0x001fe200078e020b */
[----:B------:R-:W-:Y:S01]  /*8ab0*/  R2UR UR9, R10 ;  /* 0x000000000a0972ca */ /* 0x000fe200000e0000 */
[--C-:B------:R-:W-:Y:S01]  /*8ac0*/  IMAD R5, R4, 0x2000, R7.reuse ;  /* 0x0000200004057824 */ /* 0x100fe200078e0207 */
[----:B------:R-:W-:Y:S01]  /*8ad0*/  UIADD3 UR14, UP0, UR20, 0xf0, URZ ;  /* 0x000000f0140e7890 */ /* 0x000fe2000ff1e03f */
[----:B------:R-:W-:Y:S01]  /*8ae0*/  IMAD R3, R3, 0x1400, RZ ;  /* 0x0000140003037824 */ /* 0x000fe200078e02ff */
[----:B------:R-:W-:Y:S01]  /*8af0*/  R2UR UR11, R18 ;  /* 0x00000000120b72ca */ /* 0x000fe200000e0000 */
[----:B------:R-:W-:Y:S01]  /*8b00*/  VIADD R13, R13, 0xffffffff ;  /* 0xffffffff0d0d7836 */ /* 0x000fe20000000000 */
[----:B------:R-:W-:Y:S01]  /*8b10*/  R2UR UR7, R5 ;  /* 0x00000000050772ca */ /* 0x000fe200000e0000 */
[----:B------:R-:W-:Y:S01]  /*8b20*/  IMAD R3, R3, 0x2, R7 ;  /* 0x0000000203037824 */ /* 0x000fe200078e0207 */
[----:B------:R-:W-:Y:S01]  /*8b30*/  R2UR UR10, R12 ;  /* 0x000000000c0a72ca */ /* 0x000fe200000e0000 */
[----:B------:R-:W-:Y:S01]  /*8b40*/  UIADD3 UR24, UP1, UR20, 0x1f0, URZ ;  /* 0x000001f014187890 */ /* 0x000fe2000ff3e03f */
[----:B------:R-:W-:Y:S01]  /*8b50*/  R2UR UR12, R19 ;  /* 0x00000000130c72ca */ /* 0x000fe200000e0000 */
[----:B------:R-:W-:Y:S01]  /*8b60*/  UIADD3.X UR15, URZ, UR21, URZ, UP0, !UPT ;  /* 0x000000153f0f7290 */ /* 0x000fe200087fe43f */
[----:B------:R-:W-:Y:S01]  /*8b70*/  R2UR UR8, R3 ;  /* 0x00000000030872ca */ /* 0x000fe200000e0000 */
[----:B------:R-:W-:Y:S01]  /*8b80*/  VIADD R4, R4, 0x1 ;  /* 0x0000000104047836 */ /* 0x000fe20000000000 */
[----:B------:R-:W-:Y:S01]  /*8b90*/  R2UR UR18, R6 ;  /* 0x00000000061272ca */ /* 0x000fe200000e0000 */
[----:B------:R-:W-:Y:S01]  /*8ba0*/  UIADD3.X UR25, URZ, UR21, URZ, UP1, !UPT ;  /* 0x000000153f197290 */ /* 0x000fe20008ffe43f */
[----:B------:R-:W-:Y:S01]  /*8bb0*/  ISETP.GT.AND P2, PT, R13, 0x1, PT ;  /* 0x000000010d00780c */ /* 0x000fe20003f44270 */
[----:B------:R-:W-:Y:S01]  /*8bc0*/  UMOV UR16, 0x0 ;  /* 0x0000000000107882 */ /* 0x000fe20000000000 */
[----:B------:R-:W-:Y:S01]  /*8bd0*/  UMOV UR17, 0x10000000 ;  /* 0x1000000000117882 */ /* 0x000fe20000000000 */
[----:B------:R-:W-:Y:S01]  /*8be0*/  UIADD3 UR7, UR7, 0x180, URZ ;  /* 0x0000018007077890 */ /* 0x000fe2000fffe03f */
[----:B------:R-:W-:Y:S01]  /*8bf0*/  ISETP.NE.AND P1, PT, R4, 0x8, PT ;  /* 0x000000080400780c */ /* 0x000fe20003f25270 */
[----:B------:R-:W-:Y:S01]  /*8c00*/  UMOV UR23, 0x30000 ;  /* 0x0003000000177882 */ /* 0x000fe20000000000 */
[----:B------:R-:W-:-:S02]  /*8c10*/  VIADD R12, R12, 0x40 ;  /* 0x000000400c0c7836 */ /* 0x000fc40000000000 */
[----:B------:R-:W-:Y:S01]  /*8c20*/  SEL R3, RZ, 0x1, P1 ;  /* 0x00000001ff037807 */ /* 0x000fe20000800000 */
[----:B------:R-:W-:Y:S01]  /*8c30*/  UIADD3 UR13, UR8, 0x10180, URZ ;  /* 0x00010180080d7890 */ /* 0x000fe2000fffe03f */
[----:B------:R-:W-:Y:S02]  /*8c40*/  SEL R4, R4, RZ, P1 ;  /* 0x000000ff04047207 */ /* 0x000fe40000800000 */
[----:B------:R-:W-:Y:S01]  /*8c50*/  UMOV UR8, UR7 ;  /* 0x0000000700087c82 */ /* 0x000fe20008000000 */
[----:B------:R-:W-:Y:S01]  /*8c60*/  LOP3.LUT R2, R2, R3, RZ, 0x3c, !PT ;  /* 0x0000000302027212 */ /* 0x000fe200078e3cff */
[----:B------:R0:W-:Y:S02]  /*8c70*/  UTMALDG.3D [UR8], [UR14], desc[UR16] ;  /* 0x000010080e0075b4 */ /* 0x0001e40008011000 */
[----:B0-----:R-:W-:Y:S01]  /*8c80*/  UMOV UR8, UR13 ;  /* 0x0000000d00087c82 */ /* 0x001fe20008000000 */
[----:B------:R-:W-:Y:S02]  /*8c90*/  UMOV UR11, UR18 ;  /* 0x00000012000b7c82 */ /* 0x000fe40008000000 */
[----:B------:R0:W-:Y:S02]  /*8ca0*/  UTMALDG.3D.MULTICAST [UR8], [UR24], UR23, desc[UR16] ;  /* 0x00001008180073b4 */ /* 0x0001e40008011817 */
[----:B0-----:R-:W-:Y:S05]  /*8cb0*/  @P2 BRA `(.L_x_206) ;  /* 0xfffffffc00382947 */ /* 0x001fea000383ffff */
.L_x_202:
[----:B------:R-:W-:Y:S05]  /*8cc0*/  BSYNC B1 ;  /* 0x0000000000017941 */ /* 0x000fea0003800000 */
.L_x_201:
[----:B------:R-:W-:Y:S01]  /*8cd0*/  LOP3.LUT P4, RZ, R9, 0xff, RZ, 0xc0, !PT ;  /* 0x000000ff09ff7812 */ /* 0x000fe2000788c0ff */
[----:B------:R-:W-:Y:S01]  /*8ce0*/  VIADD R0, R0, UR39 ;  /* 0x0000002700007c36 */ /* 0x000fe20008000000 */
[----:B------:R-:W-:Y:S01]  /*8cf0*/  ULDC.64 UR8, c[0x0][0x650] ;  /* 0x0001940000087ab9 */ /* 0x000fe20000000a00 */
[----:B------:R-:W-:Y:S01]  /*8d00*/  BSSY B1, `(.L_x_207) ;  /* 0x000006f000017945 */ /* 0x000fe20003800000 */
[----:B------:R-:W-:Y:S01]  /*8d10*/  IMAD.MOV.U32 R18, RZ, RZ, -0x1 ;  /* 0xffffffffff127424 */ /* 0x000fe200078e00ff */
[----:B------:R-:W-:Y:S01]  /*8d20*/  PRMT R9, RZ, 0x7610, R9 ;  /* 0x00007610ff097816 */ /* 0x000fe20000000009 */
[----:B------:R-:W-:Y:S01]  /*8d30*/  IMAD.MOV.U32 R19, RZ, RZ, -0x1 ;  /* 0xffffffffff137424 */ /* 0x000fe200078e00ff */
[C---:B------:R-:W-:Y:S02]  /*8d40*/  ISETP.GT.U32.AND P1, PT, R0.reuse, 0x7, PT ;  /* 0x000000070000780c */ /* 0x040fe40003f24070 */
[----:B------:R-:W-:Y:S02]  /*8d50*/  SHF.R.U32.HI R2, RZ, 0x3, R0 ;  /* 0x00000003ff027819 */ /* 0x000fe40000011600 */
[----:B------:R-:W-:-:S02]  /*8d60*/  LOP3.LUT R0, R0, 0x7, RZ, 0xc0, !PT ;  /* 0x0000000700007812 */ /* 0x000fc400078ec0ff */
[----:B------:R-:W0:Y:S01]  /*8d70*/  @P4 S2R R4, SR_CgaCtaId ;  /* 0x0000000000044919 */ /* 0x000e220000008800 */
[----:B------:R-:W-:Y:S02]  /*8d80*/  @P4 MOV R3, 0x400 ;  /* 0x0000040000034802 */ /* 0x000fe40000000f00 */
[----:B------:R-:W-:-:S04]  /*8d90*/  LOP3.LUT R2, R2, 0x1, RZ, 0xc0, !PT ;  /* 0x0000000102027812 */ /* 0x000fc800078ec0ff */
[----:B------:R-:W-:Y:S02]  /*8da0*/  ISETP.NE.U32.AND P2, PT, R2, 0x1, PT ;  /* 0x000000010200780c */ /* 0x000fe40003f45070 */
[----:B0-----:R-:W-:Y:S01]  /*8db0*/  @P4 LEA R3, R4, R3, 0x18 ;  /* 0x0000000304034211 */ /* 0x001fe200078ec0ff */
[----:B------:R-:W-:-:S03]  /*8dc0*/  IMAD.U32 R4, RZ, RZ, UR39 ;  /* 0x00000027ff047e24 */ /* 0x000fc6000f8e00ff */
[----:B------:R0:W-:Y:S01]  /*8dd0*/  @P4 SYNCS.ARRIVE.TRANS64.A1T0 RZ, [R3+URZ+0xb8], RZ ;  /* 0x0000b8ff03ff49a7 */ /* 0x0001e2000810003f */
[----:B------:R-:W-:Y:S02]  /*8de0*/  IADD3 R16, P4, R16, UR48, RZ ;  /* 0x0000003010107c10 */ /* 0x000fe4000ff9e0ff */
[----:B------:R-:W-:Y:S02]  /*8df0*/  ISETP.LT.U32.AND P1, PT, R4, 0x8, P1 ;  /* 0x000000080400780c */ /* 0x000fe40000f21070 */
[----:B------:R-:W-:Y:S02]  /*8e00*/  IADD3.X R17, R17, UR37, RZ, P4, !PT ;  /* 0x0000002511117c10 */ /* 0x000fe4000a7fe4ff */
[----:B------:R-:W-:Y:S02]  /*8e10*/  ISETP.GE.U32.AND P4, PT, R16, UR8, PT ;  /* 0x0000000810007c0c */ /* 0x000fe4000bf86070 */
[----:B0-----:R-:W-:Y:S02]  /*8e20*/  SEL R3, RZ, 0x1, !P1 ;  /* 0x00000001ff037807 */ /* 0x001fe40004800000 */
[----:B------:R-:W-:-:S02]  /*8e30*/  ISETP.GE.U32.AND.EX P1, PT, R17, UR9, PT, P4 ;  /* 0x0000000911007c0c */ /* 0x000fc4000bf26140 */
[----:B------:R-:W-:-:S04]  /*8e40*/  ISETP.GT.U32.AND P2, PT, R4, 0x7, !P2 ;  /* 0x000000070400780c */ /* 0x000fc80005744070 */
[----:B------:R-:W-:-:S04]  /*8e50*/  SEL R2, RZ, 0x1, !P2 ;  /* 0x00000001ff027807 */ /* 0x000fc80005000000 */
[--C-:B------:R-:W-:Y:S01]  /*8e60*/  LOP3.LUT R8, R2, R8, R3.reuse, 0x96, !PT ;  /* 0x0000000802087212 */ /* 0x100fe200078e9603 */
[----:B------:R-:W-:Y:S01]  /*8e70*/  IMAD.MOV.U32 R2, RZ, RZ, -0x1 ;  /* 0xffffffffff027424 */ /* 0x000fe200078e00ff */
[----:B------:R-:W-:Y:S01]  /*8e80*/  PRMT R3, RZ, 0x7610, R3 ;  /* 0x00007610ff037816 */ /* 0x000fe20000000003 */
[----:B------:R-:W-:Y:S06]  /*8e90*/  @P1 BRA `(.L_x_208) ;  /* 0x0000000400541947 */ /* 0x000fec0003800000 */
[----:B------:R-:W0:Y:S01]  /*8ea0*/  S2UR UR7, SR_CTAID.X ;  /* 0x00000000000779c3 */ /* 0x000e220000002500 */
[----:B------:R-:W-:Y:S01]  /*8eb0*/  ULDC.64 UR8, c[0x0][0x628] ;  /* 0x00018a0000087ab9 */ /* 0x000fe20000000a00 */
[----:B------:R-:W-:Y:S01]  /*8ec0*/  ULDC UR10, c[0x0][0x150] ;  /* 0x00005400000a7ab9 */ /* 0x000fe20000000800 */
[----:B------:R-:W-:Y:S01]  /*8ed0*/  ISETP.NE.U32.AND P1, PT, RZ, UR8, PT ;  /* 0x00000008ff007c0c */ /* 0x000fe2000bf25070 */
[----:B------:R-:W-:Y:S01]  /*8ee0*/  ULDC UR11, c[0x0][0x630] ;  /* 0x00018c00000b7ab9 */ /* 0x000fe20000000800 */
[----:B------:R-:W-:Y:S01]  /*8ef0*/  ULDC UR13, c[0x0][0x154] ;  /* 0x00005500000d7ab9 */ /* 0x000fe20000000800 */
[----:B------:R-:W-:Y:S01]  /*8f00*/  IMAD.MOV.U32 R2, RZ, RZ, R16 ;  /* 0x000000ffff027224 */ /* 0x000fe200078e0010 */
[----:B------:R-:W-:Y:S01]  /*8f10*/  ISETP.NE.AND.EX P1, PT, RZ, UR9, PT, P1 ;  /* 0x00000009ff007c0c */ /* 0x000fe2000bf25310 */
[----:B------:R-:W1:Y:S01]  /*8f20*/  S2UR UR12, SR_CTAID.Y ;  /* 0x00000000000c79c3 */ /* 0x000e620000002600 */
[----:B0-----:R-:W-:-:S05]  /*8f30*/  I2FP.F32.U32 R3, UR7 ;  /* 0x0000000700037c45 */ /* 0x001fca0008201000 */
[----:B------:R-:W-:Y:S01]  /*8f40*/  FMUL R10, R3, UR10 ;  /* 0x0000000a030a7c20 */ /* 0x000fe20008400000 */
[----:B------:R-:W-:-:S05]  /*8f50*/  IMAD.MOV.U32 R3, RZ, RZ, R17 ;  /* 0x000000ffff037224 */ /* 0x000fca00078e0011 */
[----:B------:R-:W-:Y:S05]  /*8f60*/  @!P1 BRA `(.L_x_209) ;  /* 0x0000000000289947 */ /* 0x000fea0003800000 */
[----:B------:R-:W-:Y:S02]  /*8f70*/  ULDC UR10, c[0x0][0x634] ;  /* 0x00018d00000a7ab9 */ /* 0x000fe40000000800 */
[----:B------:R-:W-:-:S05]  /*8f80*/  IADD3 R7, P1, R16, UR10, RZ ;  /* 0x0000000a10077c10 */ /* 0x000fca000ff3e0ff */
[----:B------:R-:W-:-:S04]  /*8f90*/  IMAD.X R13, RZ, RZ, R17, P1 ;  /* 0x000000ffff0d7224 */ /* 0x000fc800008e0611 */
[----:B------:R-:W-:-:S04]  /*8fa0*/  IMAD.WIDE.U32 R4, R13, UR8, RZ ;  /* 0x000000080d047c25 */ /* 0x000fc8000f8e00ff */
[----:B------:R-:W-:-:S04]  /*8fb0*/  IMAD.WIDE.U32 R4, P1, R7, UR9, R4 ;  /* 0x0000000907047c25 */ /* 0x000fc8000f820004 */
[----:B------:R-:W-:-:S04]  /*8fc0*/  IMAD.WIDE.U32 R6, R7, UR8, RZ ;  /* 0x0000000807067c25 */ /* 0x000fc8000f8e00ff */
[----:B------:R-:W-:Y:S01]  /*8fd0*/  IMAD.X R3, RZ, RZ, RZ, P1 ;  /* 0x000000ffff037224 */ /* 0x000fe200008e06ff */
[----:B------:R-:W-:Y:S01]  /*8fe0*/  IADD3 RZ, P1, R7, R4, RZ ;  /* 0x0000000407ff7210 */ /* 0x000fe20007f3e0ff */
[----:B------:R-:W-:-:S04]  /*8ff0*/  IMAD.MOV.U32 R2, RZ, RZ, R5 ;  /* 0x000000ffff027224 */ /* 0x000fc800078e0005 */
[----:B------:R-:W-:-:S08]  /*9000*/  IMAD.WIDE.U32.X R2, R13, UR9, R2, P1 ;  /* 0x000000090d027c25 */ /* 0x000fd000088e0402 */
.L_x_209:
[--C-:B------:R-:W-:Y:S01]  /*9010*/  SHF.R.U64 R19, R2, UR11, R3.reuse ;  /* 0x0000000b02137c19 */ /* 0x100fe20008001203 */
[----:B------:R-:W0:Y:S01]  /*9020*/  F2I.U32.TRUNC.NTZ R10, R10 ;  /* 0x0000000a000a7305 */ /* 0x000e22000020f000 */
[----:B------:R-:W-:Y:S01]  /*9030*/  SHF.R.U32.HI R2, RZ, UR11, R3 ;  /* 0x0000000bff027c19 */ /* 0x000fe20008011603 */
[----:B------:R-:W-:Y:S01]  /*9040*/  ULDC.64 UR8, c[0x0][0x620] ;  /* 0x0001880000087ab9 */ /* 0x000fe20000000a00 */
[----:B------:R-:W-:Y:S01]  /*9050*/  IADD3 R5, P1, RZ, -R19, RZ ;  /* 0x80000013ff057210 */ /* 0x000fe20007f3e0ff */
[----:B------:R-:W-:Y:S01]  /*9060*/  ULDC.64 UR14, c[0x0][0x640] ;  /* 0x00019000000e7ab9 */ /* 0x000fe20000000a00 */
[----:B-1----:R-:W-:Y:S01]  /*9070*/  I2FP.F32.U32 R4, UR12 ;  /* 0x0000000c00047c45 */ /* 0x002fe20008201000 */
[----:B------:R-:W-:Y:S02]  /*9080*/  ULDC UR11, c[0x0][0x658] ;  /* 0x00019600000b7ab9 */ /* 0x000fe40000000800 */
[----:B------:R-:W-:Y:S01]  /*9090*/  IMAD.X R2, RZ, RZ, ~R2, P1 ;  /* 0x000000ffff027224 */ /* 0x000fe200008e0e02 */
[----:B------:R-:W-:Y:S01]  /*90a0*/  ISETP.NE.U32.AND P1, PT, RZ, UR14, PT ;  /* 0x0000000eff007c0c */ /* 0x000fe2000bf25070 */
[----:B------:R-:W-:Y:S01]  /*90b0*/  FMUL R6, R4, UR13 ;  /* 0x0000000d04067c20 */ /* 0x000fe20008400000 */
[----:B------:R-:W-:Y:S01]  /*90c0*/  ULDC UR13, c[0x0][0x648] ;  /* 0x00019200000d7ab9 */ /* 0x000fe20000000800 */
[----:B------:R-:W-:Y:S01]  /*90d0*/  IMAD R4, R2, UR8, RZ ;  /* 0x0000000802047c24 */ /* 0x000fe2000f8e02ff */
[----:B------:R-:W-:Y:S01]  /*90e0*/  ISETP.NE.AND.EX P1, PT, RZ, UR15, PT, P1 ;  /* 0x0000000fff007c0c */ /* 0x000fe2000bf25310 */
[C---:B------:R-:W-:Y:S01]  /*90f0*/  IMAD.WIDE.U32 R2, R5.reuse, UR8, R16 ;  /* 0x0000000805027c25 */ /* 0x040fe2000f8e0010 */
[----:B0-----:R-:W-:Y:S01]  /*9100*/  R2UR UR8, R10 ;  /* 0x000000000a0872ca */ /* 0x001fe200000e0000 */
[----:B------:R-:W0:Y:S01]  /*9110*/  F2I.U32.TRUNC.NTZ R6, R6 ;  /* 0x0000000600067305 */ /* 0x000e22000020f000 */
[----:B------:R-:W1:Y:S01]  /*9120*/  LDC R10, c[0x0][0x610] ;  /* 0x00018400ff0a7b82 */ /* 0x000e620000000800 */
[----:B------:R-:W-:Y:S01]  /*9130*/  IMAD R5, R5, UR9, R4 ;  /* 0x0000000905057c24 */ /* 0x000fe2000f8e0204 */
[----:B------:R-:W-:-:S03]  /*9140*/  ULDC UR9, c[0x0][0x618] ;  /* 0x0001860000097ab9 */ /* 0x000fc60000000800 */
[----:B------:R-:W-:-:S05]  /*9150*/  IMAD.IADD R3, R3, 0x1, R5 ;  /* 0x0000000103037824 */ /* 0x000fca00078e0205 */
[--C-:B------:R-:W-:Y:S02]  /*9160*/  SHF.R.U64 R12, R2, UR9, R3.reuse ;  /* 0x00000009020c7c19 */ /* 0x100fe40008001203 */
[----:B------:R-:W-:Y:S01]  /*9170*/  SHF.R.U32.HI R3, RZ, UR9, R3 ;  /* 0x00000009ff037c19 */ /* 0x000fe20008011603 */
[----:B------:R-:W-:Y:S01]  /*9180*/  ULDC UR9, c[0x0][0x608] ;  /* 0x0001820000097ab9 */ /* 0x000fe20000000800 */
[----:B0-----:R-:W-:Y:S02]  /*9190*/  R2UR UR10, R6 ;  /* 0x00000000060a72ca */ /* 0x001fe400000e0000 */
[--C-:B------:R-:W-:Y:S02]  /*91a0*/  SHF.R.U64 R14, R12, UR9, R3.reuse ;  /* 0x000000090c0e7c19 */ /* 0x100fe40008001203 */
[----:B------:R-:W-:Y:S01]  /*91b0*/  SHF.R.U32.HI R3, RZ, UR9, R3 ;  /* 0x00000009ff037c19 */ /* 0x000fe20008011603 */
[----:B------:R-:W-:-:S03]  /*91c0*/  UIADD3 UR9, -UR8, URZ, URZ ;  /* 0x0000003f08097290 */ /* 0x000fc6000fffe13f */
[--C-:B------:R-:W-:Y:S01]  /*91d0*/  SHF.R.U64 R15, R14, UR11, R3.reuse ;  /* 0x0000000b0e0f7c19 */ /* 0x100fe20008001203 */
[----:B------:R-:W-:Y:S01]  /*91e0*/  ULDC UR8, c[0x0][0x144] ;  /* 0x0000510000087ab9 */ /* 0x000fe20000000800 */
[----:B------:R-:W-:-:S03]  /*91f0*/  SHF.R.U32.HI R3, RZ, UR11, R3 ;  /* 0x0000000bff037c19 */ /* 0x000fc60008011603 */
[----:B------:R-:W-:Y:S01]  /*9200*/  IMAD.MOV.U32 R2, RZ, RZ, R15 ;  /* 0x000000ffff027224 */ /* 0x000fe200078e000f */
[----:B------:R-:W-:Y:S06]  /*9210*/  @!P1 BRA `(.L_x_210) ;  /* 0x0000000000289947 */ /* 0x000fec0003800000 */
        /* <DEDUP_REMOVED lines=10> */
.L_x_210:
[----:B------:R-:W-:Y:S01]  /*92c0*/  UISETP.NE.AND UP0, UPT, UR38, URZ, UPT ;  /* 0x0000003f2600728c */ /* 0x000fe2000bf05270 */
[----:B------:R-:W-:Y:S01]  /*92d0*/  SHF.R.U64 R3, R2, UR13, R3 ;  /* 0x0000000d02037c19 */ /* 0x000fe20008001203 */
[----:B------:R-:W-:Y:S01]  /*92e0*/  UIADD3 UR10, -UR10, URZ, URZ ;  /* 0x0000003f0a0a7290 */ /* 0x000fe2000fffe13f */
[----:B------:R-:W-:Y:S01]  /*92f0*/  LOP3.LUT R2, R14, UR6, RZ, 0xc0, !PT ;  /* 0x000000060e027c12 */ /* 0x000fe2000f8ec0ff */
[----:B------:R-:W-:Y:S01]  /*9300*/  UIMAD UR7, UR8, UR9, UR7 ;  /* 0x00000009080772a4 */ /* 0x000fe2000f8e0207 */
[----:B------:R-:W-:Y:S01]  /*9310*/  LOP3.LUT R5, R12, UR4, RZ, 0xc0, !PT ;  /* 0x000000040c057c12 */ /* 0x000fe2000f8ec0ff */
[----:B------:R-:W-:Y:S01]  /*9320*/  IMAD.MOV R4, RZ, RZ, -R3 ;  /* 0x000000ffff047224 */ /* 0x000fe200078e0a03 */
[----:B------:R-:W-:Y:S01]  /*9330*/  ULDC UR8, c[0x0][0x148] ;  /* 0x0000520000087ab9 */ /* 0x000fe20000000800 */
[----:B------:R-:W-:Y:S01]  /*9340*/  IMAD R3, R3, UR5, R2 ;  /* 0x0000000503037c24 */ /* 0x000fe2000f8e0202 */
[----:B------:R-:W-:Y:S02]  /*9350*/  PLOP3.LUT P1, PT, PT, PT, UP0, 0x80, 0x0 ;  /* 0x000000000000781c */ /* 0x000fe40003f2f008 */
[----:B------:R-:W-:-:S03]  /*9360*/  @UP0 UIMAD UR7, UR8, UR10, UR12 ;  /* 0x0000000a080702a4 */ /* 0x000fc6000f8e020c */
[----:B------:R-:W-:Y:S02]  /*9370*/  ULDC UR8, c[0x0][0x638] ;  /* 0x00018e0000087ab9 */ /* 0x000fe40000000800 */
[----:B------:R-:W-:Y:S02]  /*9380*/  IMAD R2, R4, UR8, R15 ;  /* 0x0000000804027c24 */ /* 0x000fe4000f8e020f */
[----:B-1----:R-:W-:Y:S01]  /*9390*/  IMAD R10, R3, R10, UR7 ;  /* 0x00000007030a7e24 */ /* 0x002fe2000f8e020a */
[----:B------:R-:W-:Y:S01]  /*93a0*/  ULDC UR7, c[0x0][0x600] ;  /* 0x0001800000077ab9 */ /* 0x000fe20000000800 */
[----:B------:R-:W-:Y:S02]  /*93b0*/  IMAD.MOV.U32 R3, RZ, RZ, 0x1 ;  /* 0x00000001ff037424 */ /* 0x000fe400078e00ff */
[----:B------:R-:W-:-:S05]  /*93c0*/  IMAD R5, R2, UR7, R5 ;  /* 0x0000000702057c24 */ /* 0x000fca000f8e0205 */
[----:B------:R-:W-:Y:S02]  /*93d0*/  SEL R2, R5, R10, !P1 ;  /* 0x0000000a05027207 */ /* 0x000fe40004800000 */
[----:B------:R-:W-:-:S07]  /*93e0*/  SEL R18, R10, R5, !P1 ;  /* 0x000000050a127207 */ /* 0x000fce0004800000 */
.L_x_208:
[----:B------:R-:W-:Y:S05]  /*93f0*/  BSYNC B1 ;  /* 0x0000000000017941 */ /* 0x000fea0003800000 */
.L_x_207:
[----:B------:R-:W-:-:S13]  /*9400*/  LOP3.LUT P1, RZ, R3, 0xff, RZ, 0xc0, !PT ;  /* 0x000000ff03ff7812 */ /* 0x000fda000782c0ff */
[----:B------:R-:W-:Y:S05]  /*9410*/  @P1 BRA `(.L_x_211) ;  /* 0xfffffff400281947 */ /* 0x000fea000383ffff */
[----:B------:R-:W-:Y:S05]  /*9420*/  BSYNC B0 ;  /* 0x0000000000007941 */ /* 0x000fea0003800000 */
.L_x_199:
[----:B------:R-:W-:-:S03]  /*9430*/  UMOV UR7, 0xffffffff ;  /* 0xffffffff00077882 */ /* 0x000fc60000000000 */
[----:B------:R-:W-:Y:S05]  /*9440*/  BRA.DIV UR7, `(.L_x_212) ;  /* 0x0000000607d47947 */ /* 0x000fea000b800000 */
[----:B------:R-:W-:-:S13]  /*9450*/  ELECT P6, URZ, PT ;  /* 0x00000000003f782f */ /* 0x000fda00038c0000 */
.L_x_232:
[----:B------:R-:W-:Y:S04]  /*9460*/  BSSY B0, `(.L_x_213) ;  /* 0x0000050000007945 */ /* 0x000fe80003800000 */
[----:B------:R-:W-:Y:S05]  /*9470*/  @!P6 BRA `(.L_x_214) ;  /* 0x000000040038e947 */ /* 0x000fea0003800000 */
[----:B------:R-:W-:-:S04]  /*9480*/  ULOP3.LUT UR7, UR36, 0x2, URZ, 0xfc, !UPT ;  /* 0x0000000224077892 */ /* 0x000fc8000f8efc3f */
[----:B------:R-:W-:-:S06]  /*9490*/  UISETP.NE.AND UP0, UPT, UR7, 0x3, UPT ;  /* 0x000000030700788c */ /* 0x000fcc000bf05270 */
[----:B------:R-:W-:-:S13]  /*94a0*/  PLOP3.LUT P0, PT, PT, PT, UP0, 0x80, 0x0 ;  /* 0x000000000000781c */ /* 0x000fda0003f0f008 */
[----:B------:R-:W-:Y:S05]  /*94b0*/  @!P0 BRA `(.L_x_215) ;  /* 0x0000000000048947 */ /* 0x000fea0003800000 */
[----:B------:R-:W-:Y:S01]  /*94c0*/  BPT.TRAP 0x1 ;  /* 0x000000040000795c */ /* 0x000fe20000300000 */
.L_x_215:
[----:B------:R-:W0:Y:S01]  /*94d0*/  S2R R3, SR_CgaCtaId ;  /* 0x0000000000037919 */ /* 0x000e220000008800 */
[----:B------:R-:W-:-:S04]  /*94e0*/  MOV R2, 0x400 ;  /* 0x0000040000027802 */ /* 0x000fc80000000f00 */
[----:B0-----:R-:W-:Y:S02]  /*94f0*/  LEA R3, R3, R2, 0x18 ;  /* 0x0000000203037211 */ /* 0x001fe400078ec0ff */
[----:B------:R-:W-:-:S03]  /*9500*/  SHF.L.U32 R2, R8, 0x1f, RZ ;  /* 0x0000001f08027819 */ /* 0x000fc600000006ff */
[----:B------:R-:W-:-:S04]  /*9510*/  VIADD R3, R3, 0x40 ;  /* 0x0000004003037836 */ /* 0x000fc80000000000 */
[C---:B------:R-:W-:Y:S02]  /*9520*/  IMAD R7, R0.reuse, 0x8, R3 ;  /* 0x0000000800077824 */ /* 0x040fe400078e0203 */
[----:B------:R-:W-:Y:S02]  /*9530*/  VIADD R0, R0, 0x1 ;  /* 0x0000000100007836 */ /* 0x000fe40000000000 */
[----:B------:R-:W0:Y:S03]  /*9540*/  SYNCS.PHASECHK.TRANS64.TRYWAIT P0, [R7+URZ], R2 ;  /* 0x00000002070075a7 */ /* 0x000e26000800017f */
[----:B------:R-:W-:-:S04]  /*9550*/  ISETP.NE.AND P1, PT, R0, 0x8, PT ;  /* 0x000000080000780c */ /* 0x000fc80003f25270 */
[----:B------:R-:W-:Y:S02]  /*9560*/  SEL R5, RZ, 0x1, P1 ;  /* 0x00000001ff057807 */ /* 0x000fe40000800000 */
[----:B------:R-:W-:Y:S02]  /*9570*/  SEL R0, R0, RZ, P1 ;  /* 0x000000ff00007207 */ /* 0x000fe40000800000 */
[----:B------:R-:W-:-:S03]  /*9580*/  LOP3.LUT R5, R8, R5, RZ, 0x3c, !PT ;  /* 0x0000000508057212 */ /* 0x000fc600078e3cff */
[----:B------:R-:W-:Y:S01]  /*9590*/  IMAD R9, R0, 0x8, R3 ;  /* 0x0000000800097824 */ /* 0x000fe200078e0203 */
[----:B------:R-:W-:Y:S01]  /*95a0*/  SHF.L.U32 R4, R5, 0x1f, RZ ;  /* 0x0000001f05047819 */ /* 0x000fe200000006ff */
[----:B0-----:R-:W-:Y:S06]  /*95b0*/  @!P0 BRA `(.L_x_216) ;  /* 0x0000000400988947 */ /* 0x001fec0003800000 */
.L_x_233:
[----:B------:R-:W1:Y:S01]  /*95c0*/  SYNCS.PHASECHK.TRANS64.TRYWAIT P0, [R9+URZ], R4 ;  /* 0x00000004090075a7 */ /* 0x000e62000800017f */
[----:B------:R-:W-:-:S05]  /*95d0*/  VIADD R0, R0, 0x1 ;  /* 0x0000000100007836 */ /* 0x000fca0000000000 */
[----:B------:R-:W-:-:S04]  /*95e0*/  ISETP.NE.AND P1, PT, R0, 0x8, PT ;  /* 0x000000080000780c */ /* 0x000fc80003f25270 */
[----:B0-----:R-:W-:Y:S02]  /*95f0*/  SEL R2, RZ, 0x1, P1 ;  /* 0x00000001ff027807 */ /* 0x001fe40000800000 */
[----:B------:R-:W-:Y:S02]  /*9600*/  SEL R0, R0, RZ, P1 ;  /* 0x000000ff00007207 */ /* 0x000fe40000800000 */
[----:B------:R-:W-:-:S03]  /*9610*/  LOP3.LUT R7, R5, R2, RZ, 0x3c, !PT ;  /* 0x0000000205077212 */ /* 0x000fc600078e3cff */
[----:B------:R-:W-:Y:S01]  /*9620*/  IMAD R6, R0, 0x8, R3 ;  /* 0x0000000800067824 */ /* 0x000fe200078e0203 */
[----:B------:R-:W-:Y:S01]  /*9630*/  SHF.L.U32 R5, R7, 0x1f, RZ ;  /* 0x0000001f07057819 */ /* 0x000fe200000006ff */
[----:B-1----:R-:W-:Y:S06]  /*9640*/  @!P0 BRA `(.L_x_217) ;  /* 0x0000000400888947 */ /* 0x002fec0003800000 */
.L_x_234:
[----:B------:R-:W1:Y:S01]  /*9650*/  SYNCS.PHASECHK.TRANS64.TRYWAIT P0, [R6+URZ], R5 ;  /* 0x00000005060075a7 */ /* 0x000e62000800017f */
[----:B------:R-:W-:-:S05]  /*9660*/  VIADD R0, R0, 0x1 ;  /* 0x0000000100007836 */ /* 0x000fca0000000000 */
[----:B------:R-:W-:-:S04]  /*9670*/  ISETP.NE.AND P1, PT, R0, 0x8, PT ;  /* 0x000000080000780c */ /* 0x000fc80003f25270 */
[----:B------:R-:W-:Y:S02]  /*9680*/  SEL R2, RZ, 0x1, P1 ;  /* 0x00000001ff027807 */ /* 0x000fe40000800000 */
[----:B------:R-:W-:Y:S02]  /*9690*/  SEL R0, R0, RZ, P1 ;  /* 0x000000ff00007207 */ /* 0x000fe40000800000 */
[----:B------:R-:W-:-:S03]  /*96a0*/  LOP3.LUT R7, R7, R2, RZ, 0x3c, !PT ;  /* 0x0000000207077212 */ /* 0x000fc600078e3cff */
[----:B0-----:R-:W-:Y:S01]  /*96b0*/  IMAD R9, R0, 0x8, R3 ;  /* 0x0000000800097824 */ /* 0x001fe200078e0203 */
[----:B------:R-:W-:Y:S01]  /*96c0*/  SHF.L.U32 R4, R7, 0x1f, RZ ;  /* 0x0000001f07047819 */ /* 0x000fe200000006ff */
[----:B-1----:R-:W-:Y:S06]  /*96d0*/  @!P0 BRA `(.L_x_218) ;  /* 0x0000000400788947 */ /* 0x002fec0003800000 */
.L_x_235:
        /* <DEDUP_REMOVED lines=9> */
.L_x_236:
        /* <DEDUP_REMOVED lines=9> */
.L_x_237:
        /* <DEDUP_REMOVED lines=9> */
.L_x_238:
[----:B------:R-:W1:Y:S01]  /*9890*/  SYNCS.PHASECHK.TRANS64.TRYWAIT P0, [R6+URZ], R5 ;  /* 0x00000005060075a7 */ /* 0x000e62000800017f */
[----:B------:R-:W-:-:S05]  /*98a0*/  VIADD R0, R0, 0x1 ;  /* 0x0000000100007836 */ /* 0x000fca0000000000 */
[----:B------:R-:W-:-:S04]  /*98b0*/  ISETP.NE.AND P1, PT, R0, 0x8, PT ;  /* 0x000000080000780c */ /* 0x000fc80003f25270 */
[----:B------:R-:W-:Y:S02]  /*98c0*/  SEL R2, RZ, 0x1, P1 ;  /* 0x00000001ff027807 */ /* 0x000fe40000800000 */
[----:B------:R-:W-:Y:S02]  /*98d0*/  SEL R0, R0, RZ, P1 ;  /* 0x000000ff00007207 */ /* 0x000fe40000800000 */
[----:B------:R-:W-:Y:S01]  /*98e0*/  LOP3.LUT R2, R7, R2, RZ, 0x3c, !PT ;  /* 0x0000000207027212 */ /* 0x000fe200078e3cff */
[----:B-1----:R-:W-:Y:S06]  /*98f0*/  @!P0 BRA `(.L_x_222) ;  /* 0x0000000400408947 */ /* 0x002fec0003800000 */
.L_x_239:
[----:B------:R-:W-:Y:S01]  /*9900*/  IMAD R3, R0, 0x8, R3 ;  /* 0x0000000800037824 */ /* 0x000fe200078e0203 */
[----:B------:R-:W-:-:S07]  /*9910*/  SHF.L.U32 R0, R2, 0x1f, RZ ;  /* 0x0000001f02007819 */ /* 0x000fce00000006ff */
.L_x_223:
[----:B--2---:R2:W3:Y:S02]  /*9920*/  SYNCS.PHASECHK.TRANS64.TRYWAIT P0, [R3+URZ], R0 ;  /* 0x00000000030075a7 */ /* 0x0044e4000800017f */
[----:B---3--:R-:W-:Y:S05]  /*9930*/  @!P0 NANOSLEEP.SYNCS 0x989680 ;  /* 0x009896800000895d */ /* 0x008fea0003900000 */
[----:B------:R-:W3:Y:S02]  /*9940*/  @!P0 SYNCS.PHASECHK.TRANS64 P0, [R3+URZ], R0 ;  /* 0x00000000030085a7 */ /* 0x000ee4000800007f */
[----:B---3--:R-:W-:Y:S05]  /*9950*/  @!P0 BRA `(.L_x_223) ;  /* 0xfffffffc00f08947 */ /* 0x008fea000383ffff */
.L_x_214:
[----:B------:R-:W-:Y:S05]  /*9960*/  BSYNC B0 ;  /* 0x0000000000007941 */ /* 0x000fea0003800000 */
.L_x_213:
[----:B------:R-:W-:Y:S05]  /*9970*/  EXIT ;  /* 0x000000000000794d */ /* 0x000fea0003800000 */
.L_x_19:
[----:B0-----:R0:W1:Y:S02]  /*9980*/  SYNCS.PHASECHK.TRANS64.TRYWAIT P0, [R111+URZ], R0 ;  /* 0x000000006f0075a7 */ /* 0x001064000800017f */
[----:B-1----:R-:W-:Y:S05]  /*9990*/  @!P0 NANOSLEEP.SYNCS 0x989680 ;  /* 0x009896800000895d */ /* 0x002fea0003900000 */
[----:B------:R-:W1:Y:S02]  /*99a0*/  @!P0 SYNCS.PHASECHK.TRANS64 P0, [R111+URZ], R0 ;  /* 0x000000006f0085a7 */ /* 0x000e64000800007f */
[----:B-1----:R-:W-:Y:S05]  /*99b0*/  @!P0 BRA `(.L_x_19) ;  /* 0xfffffffc00f08947 */ /* 0x002fea000383ffff */
[----:B------:R-:W-:Y:S05]  /*99c0*/  BRA `(.L_x_224) ;  /* 0xffffff7c00b07947 */ /* 0x000fea000383ffff */
.L_x_24:
[----:B-1----:R1:W2:Y:S02]  /*99d0*/  SYNCS.PHASECHK.TRANS64.TRYWAIT P1, [R3+URZ], R0 ;  /* 0x00000000030075a7 */ /* 0x0022a4000802017f */
[----:B--2---:R-:W-:Y:S05]  /*99e0*/  @!P1 NANOSLEEP.SYNCS 0x989680 ;  /* 0x009896800000995d */ /* 0x004fea0003900000 */
[----:B------:R-:W2:Y:S02]  /*99f0*/  @!P1 SYNCS.PHASECHK.TRANS64 P1, [R3+URZ], R0 ;  /* 0x00000000030095a7 */ /* 0x000ea4000802007f */
[----:B--2---:R-:W-:Y:S05]  /*9a00*/  @!P1 BRA `(.L_x_24) ;  /* 0xfffffffc00f09947 */ /* 0x004fea000383ffff */
[----:B------:R-:W-:Y:S05]  /*9a10*/  BRA `(.L_x_23) ;  /* 0xffffff8000207947 */ /* 0x000fea000383ffff */
.L_x_29:
[----:B-1----:R-:W-:-:S04]  /*9a20*/  IMAD.U32 R5, RZ, RZ, UR7 ;  /* 0x00000007ff057e24 */ /* 0x002fc8000f8e00ff */
[----:B------:R1:W2:Y:S03]  /*9a30*/  SYNCS.PHASECHK.TRANS64.TRYWAIT P1, [R5+URZ], R4 ;  /* 0x00000004050075a7 */ /* 0x0002a6000802017f */
[----:B--2---:R-:W-:Y:S05]  /*9a40*/  @!P1 NANOSLEEP.SYNCS 0x989680 ;  /* 0x009896800000995d */ /* 0x004fea0003900000 */
[----:B------:R-:W2:Y:S02]  /*9a50*/  @!P1 SYNCS.PHASECHK.TRANS64 P1, [R5+URZ], R4 ;  /* 0x00000004050095a7 */ /* 0x000ea4000802007f */
[----:B--2---:R-:W-:Y:S05]  /*9a60*/  @!P1 BRA `(.L_x_29) ;  /* 0xfffffffc00ec9947 */ /* 0x004fea000383ffff */
[----:B------:R-:W-:Y:S05]  /*9a70*/  BRA `(.L_x_28) ;  /* 0xffffff8800707947 */ /* 0x000fea000383ffff */
.L_x_35:
[----:B0-----:R0:W1:Y:S02]  /*9a80*/  SYNCS.PHASECHK.TRANS64.TRYWAIT P0, [R111+URZ+0x10], R0 ;  /* 0x000010006f0075a7 */ /* 0x001064000800017f */
[----:B-1----:R-:W-:Y:S05]  /*9a90*/  @!P0 NANOSLEEP.SYNCS 0x989680 ;  /* 0x009896800000895d */ /* 0x002fea0003900000 */
[----:B------:R-:W1:Y:S02]  /*9aa0*/  @!P0 SYNCS.PHASECHK.TRANS64 P0, [R111+URZ+0x10], R0 ;  /* 0x000010006f0085a7 */ /* 0x000e64000800007f */
[----:B-1----:R-:W-:Y:S05]  /*9ab0*/  @!P0 BRA `(.L_x_35) ;  /* 0xfffffffc00f08947 */ /* 0x002fea000383ffff */
[----:B------:R-:W-:Y:S05]  /*9ac0*/  BRA `(.L_x_225) ;  /* 0xffffff9400407947 */ /* 0x000fea000383ffff */
.L_x_200:
[----:B------:R-:W-:Y:S01]  /*9ad0*/  BSSY B1, `(.L_x_226) ;  /* 0x0000006000017945 */ /* 0x000fe20003800000 */
[----:B------:R-:W-:-:S07]  /*9ae0*/  IMAD.MOV.U32 R15, RZ, RZ, -0x1 ;  /* 0xffffffffff0f7424 */ /* 0x000fce00078e00ff */
[----:B-----5:R-:W-:Y:S05]  /*9af0*/  WARPSYNC.COLLECTIVE R15, `(.L_x_227) ;  /* 0x000000000f0c7348 */ /* 0x020fea0003c00000 */
[----:B------:R-:W-:Y:S02]  /*9b00*/  ELECT P6, UR62, PT ;  /* 0x00000000003e782f */ /* 0x000fe400038c0000 */
[----:B------:R-:W-:Y:S01]  /*9b10*/  MOV R14, UR62 ;  /* 0x0000003e000e7c02 */ /* 0x000fe20008000f00 */
[----:B-----5:R-:W-:Y:S10]  /*9b20*/  ENDCOLLECTIVE ;  /* 0x000000000000791b */ /* 0x020ff40003800000 */
.L_x_227:
[----:B------:R-:W-:Y:S05]  /*9b30*/  BSYNC B1 ;  /* 0x0000000000017941 */ /* 0x000fea0003800000 */
.L_x_226:
[----:B------:R-:W-:Y:S05]  /*9b40*/  BRA `(.L_x_228) ;  /* 0xffffffec00687947 */ /* 0x000fea000383ffff */
.L_x_203:
[----:B0-----:R0:W1:Y:S02]  /*9b50*/  SYNCS.PHASECHK.TRANS64.TRYWAIT P1, [R10+URZ+0x40], R3 ;  /* 0x000040030a0075a7 */ /* 0x001064000802017f */
[----:B-1----:R-:W-:Y:S05]  /*9b60*/  @!P1 NANOSLEEP.SYNCS 0x989680 ;  /* 0x009896800000995d */ /* 0x002fea0003900000 */
[----:B------:R-:W1:Y:S02]  /*9b70*/  @!P1 SYNCS.PHASECHK.TRANS64 P1, [R10+URZ+0x40], R3 ;  /* 0x000040030a0095a7 */ /* 0x000e64000802007f */
[----:B-1----:R-:W-:Y:S05]  /*9b80*/  @!P1 BRA `(.L_x_203) ;  /* 0xfffffffc00f09947 */ /* 0x002fea000383ffff */
[----:B------:R-:W-:Y:S05]  /*9b90*/  BRA `(.L_x_229) ;  /* 0xffffffec00a07947 */ /* 0x000fea000383ffff */
.L_x_212:
[----:B------:R-:W-:Y:S01]  /*9ba0*/  BSSY B0, `(.L_x_230) ;  /* 0x0000006000007945 */ /* 0x000fe20003800000 */
[----:B------:R-:W-:-:S07]  /*9bb0*/  IMAD.MOV.U32 R15, RZ, RZ, -0x1 ;  /* 0xffffffffff0f7424 */ /* 0x000fce00078e00ff */
[----:B-----5:R-:W-:Y:S05]  /*9bc0*/  WARPSYNC.COLLECTIVE R15, `(.L_x_231) ;  /* 0x000000000f0c7348 */ /* 0x020fea0003c00000 */
[----:B------:R-:W-:Y:S02]  /*9bd0*/  ELECT P6, UR62, PT ;  /* 0x00000000003e782f */ /* 0x000fe400038c0000 */
[----:B------:R-:W-:Y:S01]  /*9be0*/  MOV R14, UR62 ;  /* 0x0000003e000e7c02 */ /* 0x000fe20008000f00 */
[----:B-----5:R-:W-:Y:S10]  /*9bf0*/  ENDCOLLECTIVE ;  /* 0x000000000000791b */ /* 0x020ff40003800000 */
.L_x_231:
[----:B------:R-:W-:Y:S05]  /*9c00*/  BSYNC B0 ;  /* 0x0000000000007941 */ /* 0x000fea0003800000 */
.L_x_230:
[----:B------:R-:W-:Y:S05]  /*9c10*/  BRA `(.L_x_232) ;  /* 0xfffffff800107947 */ /* 0x000fea000383ffff */
.L_x_216:
[----:B0-----:R0:W1:Y:S02]  /*9c20*/  SYNCS.PHASECHK.TRANS64.TRYWAIT P0, [R7+URZ], R2 ;  /* 0x00000002070075a7 */ /* 0x001064000800017f */
[----:B-1----:R-:W-:Y:S05]  /*9c30*/  @!P0 NANOSLEEP.SYNCS 0x989680 ;  /* 0x009896800000895d */ /* 0x002fea0003900000 */
[----:B------:R-:W1:Y:S02]  /*9c40*/  @!P0 SYNCS.PHASECHK.TRANS64 P0, [R7+URZ], R2 ;  /* 0x00000002070085a7 */ /* 0x000e64000800007f */
[----:B-1----:R-:W-:Y:S05]  /*9c50*/  @!P0 BRA `(.L_x_216) ;  /* 0xfffffffc00f08947 */ /* 0x002fea000383ffff */
[----:B------:R-:W-:Y:S05]  /*9c60*/  BRA `(.L_x_233) ;  /* 0xfffffff800547947 */ /* 0x000fea000383ffff */
.L_x_217:
[----:B0-----:R0:W1:Y:S02]  /*9c70*/  SYNCS.PHASECHK.TRANS64.TRYWAIT P0, [R9+URZ], R4 ;  /* 0x00000004090075a7 */ /* 0x001064000800017f */
[----:B-1----:R-:W-:Y:S05]  /*9c80*/  @!P0 NANOSLEEP.SYNCS 0x989680 ;  /* 0x009896800000895d */ /* 0x002fea0003900000 */
[----:B------:R-:W1:Y:S02]  /*9c90*/  @!P0 SYNCS.PHASECHK.TRANS64 P0, [R9+URZ], R4 ;  /* 0x00000004090085a7 */ /* 0x000e64000800007f */
[----:B-1----:R-:W-:Y:S05]  /*9ca0*/  @!P0 BRA `(.L_x_217) ;  /* 0xfffffffc00f08947 */ /* 0x002fea000383ffff */
[----:B------:R-:W-:Y:S05]  /*9cb0*/  BRA `(.L_x_234) ;  /* 0xfffffff800647947 */ /* 0x000fea000383ffff */
.L_x_218:
[----:B0-----:R0:W1:Y:S02]  /*9cc0*/  SYNCS.PHASECHK.TRANS64.TRYWAIT P0, [R6+URZ], R5 ;  /* 0x00000005060075a7 */ /* 0x001064000800017f */
[----:B-1----:R-:W-:Y:S05]  /*9cd0*/  @!P0 NANOSLEEP.SYNCS 0x989680 ;  /* 0x009896800000895d */ /* 0x002fea0003900000 */
[----:B------:R-:W1:Y:S02]  /*9ce0*/  @!P0 SYNCS.PHASECHK.TRANS64 P0, [R6+URZ], R5 ;  /* 0x00000005060085a7 */ /* 0x000e64000800007f */
[----:B-1----:R-:W-:Y:S05]  /*9cf0*/  @!P0 BRA `(.L_x_218) ;  /* 0xfffffffc00f08947 */ /* 0x002fea000383ffff */
[----:B------:R-:W-:Y:S05]  /*9d00*/  BRA `(.L_x_235) ;  /* 0xfffffff800747947 */ /* 0x000fea000383ffff */
.L_x_219:
[----:B0-----:R0:W1:Y:S02]  /*9d10*/  SYNCS.PHASECHK.TRANS64.TRYWAIT P0, [R9+URZ], R4 ;  /* 0x00000004090075a7 */ /* 0x001064000800017f */
[----:B-1----:R-:W-:Y:S05]  /*9d20*/  @!P0 NANOSLEEP.SYNCS 0x989680 ;  /* 0x009896800000895d */ /* 0x002fea0003900000 */
[----:B------:R-:W1:Y:S02]  /*9d30*/  @!P0 SYNCS.PHASECHK.TRANS64 P0, [R9+URZ], R4 ;  /* 0x00000004090085a7 */ /* 0x000e64000800007f */
[----:B-1----:R-:W-:Y:S05]  /*9d40*/  @!P0 BRA `(.L_x_219) ;  /* 0xfffffffc00f08947 */ /* 0x002fea000383ffff */
[----:B------:R-:W-:Y:S05]  /*9d50*/  BRA `(.L_x_236) ;  /* 0xfffffff800847947 */ /* 0x000fea000383ffff */
.L_x_220:
[----:B0-----:R0:W1:Y:S02]  /*9d60*/  SYNCS.PHASECHK.TRANS64.TRYWAIT P0, [R6+URZ], R5 ;  /* 0x00000005060075a7 */ /* 0x001064000800017f */
[----:B-1----:R-:W-:Y:S05]  /*9d70*/  @!P0 NANOSLEEP.SYNCS 0x989680 ;  /* 0x009896800000895d */ /* 0x002fea0003900000 */
[----:B------:R-:W1:Y:S02]  /*9d80*/  @!P0 SYNCS.PHASECHK.TRANS64 P0, [R6+URZ], R5 ;  /* 0x00000005060085a7 */ /* 0x000e64000800007f */
[----:B-1----:R-:W-:Y:S05]  /*9d90*/  @!P0 BRA `(.L_x_220) ;  /* 0xfffffffc00f08947 */ /* 0x002fea000383ffff */
[----:B------:R-:W-:Y:S05]  /*9da0*/  BRA `(.L_x_237) ;  /* 0xfffffff800947947 */ /* 0x000fea000383ffff */
.L_x_221:
[----:B0-----:R0:W1:Y:S02]  /*9db0*/  SYNCS.PHASECHK.TRANS64.TRYWAIT P0, [R9+URZ], R4 ;  /* 0x00000004090075a7 */ /* 0x001064000800017f */
[----:B-1----:R-:W-:Y:S05]  /*9dc0*/  @!P0 NANOSLEEP.SYNCS 0x989680 ;  /* 0x009896800000895d */ /* 0x002fea0003900000 */
[----:B------:R-:W1:Y:S02]  /*9dd0*/  @!P0 SYNCS.PHASECHK.TRANS64 P0, [R9+URZ], R4 ;  /* 0x00000004090085a7 */ /* 0x000e64000800007f */
[----:B-1----:R-:W-:Y:S05]  /*9de0*/  @!P0 BRA `(.L_x_221) ;  /* 0xfffffffc00f08947 */ /* 0x002fea000383ffff */
[----:B------:R-:W-:Y:S05]  /*9df0*/  BRA `(.L_x_238) ;  /* 0xfffffff800a47947 */ /* 0x000fea000383ffff */
.L_x_222:
[----:B-1----:R1:W2:Y:S02]  /*9e00*/  SYNCS.PHASECHK.TRANS64.TRYWAIT P0, [R6+URZ], R5 ;  /* 0x00000005060075a7 */ /* 0x0022a4000800017f */
[----:B--2---:R-:W-:Y:S05]  /*9e10*/  @!P0 NANOSLEEP.SYNCS 0x989680 ;  /* 0x009896800000895d */ /* 0x004fea0003900000 */
[----:B------:R-:W2:Y:S02]  /*9e20*/  @!P0 SYNCS.PHASECHK.TRANS64 P0, [R6+URZ], R5 ;  /* 0x00000005060085a7 */ /* 0x000ea4000800007f */
[----:B--2---:R-:W-:Y:S05]  /*9e30*/  @!P0 BRA `(.L_x_222) ;  /* 0xfffffffc00f08947 */ /* 0x004fea000383ffff */
[----:B------:R-:W-:Y:S05]  /*9e40*/  BRA `(.L_x_239) ;  /* 0xfffffff800ac7947 */ /* 0x000fea000383ffff */
.L_x_240:
[----:B------:R-:W-:-:S00]  /*9e50*/  BRA `(.L_x_240) ;  /* 0xfffffffc00fc7947 */ /* 0x000fc0000383ffff */
[----:B------:R-:W-:-:S00]  /*9e60*/  NOP ;  /* 0x0000000000007918 */ /* 0x000fc00000000000 */
        /* <DEDUP_REMOVED lines=9> */
.L_x_241:


//--------------------- .nv.global.init           --------------------------
	.section	.nv.global.init,"aw",@progbits
.nv.global.init:
	.type		$str$22,@object
	.size		$str$22,($str$23 - $str$22)
$str$22:
        /*0000*/ 	.byte	0x6b, 0x5f, 0x74, 0x69, 0x6c, 0x65, 0x5f, 0x63, 0x6f, 0x75, 0x6e, 0x74, 0x20, 0x3e, 0x3d, 0x20
        /*0010*/ 	.byte	0x31, 0x00
	.type		$str$23,@object
	.size		$str$23,(__unnamed_1 - $str$23)
$str$23:
        /*0012*/ 	.byte	0x2f, 0x74, 0x6d, 0x70, 0x2f, 0x63, 0x75, 0x74, 0x6c, 0x61, 0x73, 0x73, 0x5f, 0x73, 0x77, 0x65
        /*0022*/ 	.byte	0x65, 0x70, 0x5f, 0x73, 0x72, 0x63, 0x2f, 0x69, 0x6e, 0x63, 0x6c, 0x75, 0x64, 0x65, 0x2f, 0x63
        /*0032*/ 	.byte	0x75, 0x74, 0x6c, 0x61, 0x73, 0x73, 0x2f, 0x67, 0x65, 0x6d, 0x6d, 0x2f, 0x63, 0x6f, 0x6c, 0x6c
        /*0042*/ 	.byte	0x65, 0x63, 0x74, 0x69, 0x76, 0x65, 0x2f, 0x73, 0x6d, 0x39, 0x30, 0x5f, 0x6d, 0x6d, 0x61, 0x5f
        /*0052*/ 	.byte	0x74, 0x6d, 0x61, 0x5f, 0x67, 0x6d, 0x6d, 0x61, 0x5f, 0x73, 0x73, 0x5f, 0x77, 0x61, 0x72, 0x70
        /*0062*/ 	.byte	0x73, 0x70, 0x65, 0x63, 0x69, 0x61, 0x6c, 0x69, 0x7a, 0x65, 0x64, 0x2e, 0x68, 0x70, 0x70, 0x00
	.type		__unnamed_1,@object
	.size		__unnamed_1,(.L_0 - __unnamed_1)
__unnamed_1:
        /*0072*/ 	.byte	0x76, 0x6f, 0x69, 0x64, 0x20, 0x63, 0x75, 0x74, 0x6c, 0x61, 0x73, 0x73, 0x3a, 0x3a, 0x67, 0x65
        /* <DEDUP_REMOVED lines=180> */
.L_0:


//--------------------- .nv.shared._ZN7cutlass13device_kernelINS_4gemm6kernel13GemmUniversalIN4cute5tupleIJiiiiEEENS1_10collective13CollectiveMmaINS1_34MainloopSm90TmaGmmaWarpSpecializedILi8ENS5_IJNS4_1CILi2EEENSA_ILi1EEESC_EEENS1_32KernelTmaWarpSpecializedPingpongEEENS5_IJNSA_ILi64EEENSA_ILi160EEESG_EEENS_6half_tENS5_IJlSC_lEEESJ_SK_NS4_8TiledMMAINS4_8MMA_AtomIJNS4_4SM904GMMA25MMA_64x32x16_F32F16F16_SSILNSO_5MajorE0ELSQ_0ELNSO_7ScaleInE1ELSR_1EEEEEENS4_6LayoutINS5_IJSC_SC_SC_EEENS5_IJNSA_ILi0EEESW_SW_EEEEENS5_IJNS4_10UnderscoreESZ_SZ_EEEEENS4_13SM90_TMA_LOADENS4_14ComposedLayoutINS4_7SwizzleILi3ELi4ELi3EEENS4_18smem_ptr_flag_bitsILi16EEENSU_INS5_IJNSA_ILi8EEESG_EEENS5_IJSG_SC_EEEEEEEvNS4_8identityENS4_23SM90_TMA_LOAD_MULTICASTES1C_vS1D_EENS_8epilogue10collective6detail29Sm90TmaWarpSpecializedAdapterINS1H_15DefaultEpilogueISJ_SK_SK_NS1G_6thread17LinearCombinationISJ_Li1EffLNS1L_9ScaleType4KindE0ELNS_15FloatRoundStyleE2ESJ_EENS1_15EpilogueDefaultEEEEEvvEEEEvNT_6ParamsE --------------------------
	.section	.nv.shared._ZN7cutlass13device_kernelINS_4gemm6kernel13GemmUniversalIN4cute5tupleIJiiiiEEENS1_10collective13CollectiveMmaINS1_34MainloopSm90TmaGmmaWarpSpecializedILi8ENS5_IJNS4_1CILi2EEENSA_ILi1EEESC_EEENS1_32KernelTmaWarpSpecializedPingpongEEENS5_IJNSA_ILi64EEENSA_ILi160EEESG_EEENS_6half_tENS5_IJlSC_lEEESJ_SK_NS4_8TiledMMAINS4_8MMA_AtomIJNS4_4SM904GMMA25MMA_64x32x16_F32F16F16_SSILNSO_5MajorE0ELSQ_0ELNSO_7ScaleInE1ELSR_1EEEEEENS4_6LayoutINS5_IJSC_SC_SC_EEENS5_IJNSA_ILi0EEESW_SW_EEEEENS5_IJNS4_10UnderscoreESZ_SZ_EEEEENS4_13SM90_TMA_LOADENS4_14ComposedLayoutINS4_7SwizzleILi3ELi4ELi3EEENS4_18smem_ptr_flag_bitsILi16EEENSU_INS5_IJNSA_ILi8EEESG_EEENS5_IJSG_SC_EEEEEEEvNS4_8identityENS4_23SM90_TMA_LOAD_MULTICASTES1C_vS1D_EENS_8epilogue10collective6detail29Sm90TmaWarpSpecializedAdapterINS1H_15DefaultEpilogueISJ_SK_SK_NS1G_6thread17LinearCombinationISJ_Li1EffLNS1L_9ScaleType4KindE0ELNS_15FloatRoundStyleE2ESJ_EENS1_15EpilogueDefaultEEEEEvvEEEEvNT_6ParamsE,"aw",@nobits
	.sectionflags	@""
	.align	16
	.zero		1024


//--------------------- .nv.shared.reserved.0     --------------------------
	.section	.nv.shared.reserved.0,"aw",@nobits
	.weak		__nv_reservedSMEM_offset_0_alias
	.size		__nv_reservedSMEM_offset_0_alias, 0, 0
	.other		__nv_reservedSMEM_offset_0_alias,@"STO_CUDA_RESERVED_SHARED STV_DEFAULT"
__nv_reservedSMEM_offset_0_alias:
	.zero		0


//--------------------- .nv.global                --------------------------
	.section	.nv.global,"aw",@nobits
.nv.global:
	.type		_ZN39_INTERNAL_0c34e47a_4_k_cu_cadddba2_51814cute1_E,@object
	.size		_ZN39_INTERNAL_0c34e47a_4_k_cu_cadddba2_51814cute1_E,(_ZN39_INTERNAL_0c34e47a_4_k_cu_cadddba2_51814cuda3std3__45__cpo6cbeginE - _ZN39_INTERNAL_0c34e47a_4_k_cu_cadddba2_51814cute1_E)
_ZN39_INTERNAL_0c34e47a_4_k_cu_cadddba2_51814cute1_E:
	.zero		1
	.type		_ZN39_INTERNAL_0c34e47a_4_k_cu_cadddba2_51814cuda3std3__45__cpo6cbeginE,@object
	.size		_ZN39_INTERNAL_0c34e47a_4_k_cu_cadddba2_51814cuda3std3__45__cpo6cbeginE,(_ZN39_INTERNAL_0c34e47a_4_k_cu_cadddba2_51814cuda3std3__48in_placeE - _ZN39_INTERNAL_0c34e47a_4_k_cu_cadddba2_51814cuda3std3__45__cpo6cbeginE)
_ZN39_INTERNAL_0c34e47a_4_k_cu_cadddba2_51814cuda3std3__45__cpo6cbeginE:
	.zero		1
	.type		_ZN39_INTERNAL_0c34e47a_4_k_cu_cadddba2_51814cuda3std3__48in_placeE,@object
	.size		_ZN39_INTERNAL_0c34e47a_4_k_cu_cadddba2_51814cuda3std3__48in_placeE,(_ZN39_INTERNAL_0c34e47a_4_k_cu_cadddba2_51814cuda3std6ranges3__45__cpo9iter_moveE - _ZN39_INTERNAL_0c34e47a_4_k_cu_cadddba2_51814cuda3std3__48in_placeE)
_ZN39_INTERNAL_0c34e47a_4_k_cu_cadddba2_51814cuda3std3__48in_placeE:
	.zero		1
	.type		_ZN39_INTERNAL_0c34e47a_4_k_cu_cadddba2_51814cuda3std6ranges3__45__cpo9iter_moveE,@object
	.size		_ZN39_INTERNAL_0c34e47a_4_k_cu_cadddba2_51814cuda3std6ranges3__45__cpo9iter_moveE,(_ZN39_INTERNAL_0c34e47a_4_k_cu_cadddba2_51814cuda3std3__45__cpo5beginE - _ZN39_INTERNAL_0c34e47a_4_k_cu_cadddba2_51814cuda3std6ranges3__45__cpo9iter_moveE)
_ZN39_INTERNAL_0c34e47a_4_k_cu_cadddba2_51814cuda3std6ranges3__45__cpo9iter_moveE:
	.zero		1
	.type		_ZN39_INTERNAL_0c34e47a_4_k_cu_cadddba2_51814cuda3std3__45__cpo5beginE,@object
	.size		_ZN39_INTERNAL_0c34e47a_4_k_cu_cadddba2_51814cuda3std3__45__cpo5beginE,(_ZN39_INTERNAL_0c34e47a_4_k_cu_cadddba2_51814cuda3std3__441_GLOBAL__N__0c34e47a_4_k_cu_cadddba2_51816ignoreE - _ZN39_INTERNAL_0c34e47a_4_k_cu_cadddba2_51814cuda3std3__45__cpo5beginE)
_ZN39_INTERNAL_0c34e47a_4_k_cu_cadddba2_51814cuda3std3__45__cpo5beginE:
	.zero		1
	.type		_ZN39_INTERNAL_0c34e47a_4_k_cu_cadddba2_51814cuda3std3__441_GLOBAL__N__0c34e47a_4_k_cu_cadddba2_51816ignoreE,@object
	.size		_ZN39_INTERNAL_0c34e47a_4_k_cu_cadddba2_51814cuda3std3__441_GLOBAL__N__0c34e47a_4_k_cu_cadddba2_51816ignoreE,(_ZN39_INTERNAL_0c34e47a_4_k_cu_cadddba2_51814cute7productE - _ZN39_INTERNAL_0c34e47a_4_k_cu_cadddba2_51814cuda3std3__441_GLOBAL__N__0c34e47a_4_k_cu_cadddba2_51816ignoreE)
_ZN39_INTERNAL_0c34e47a_4_k_cu_cadddba2_51814cuda3std3__441_GLOBAL__N__0c34e47a_4_k_cu_cadddba2_51816ignoreE:
	.zero		1
	.type		_ZN39_INTERNAL_0c34e47a_4_k_cu_cadddba2_51814cute7productE,@object
	.size		_ZN39_INTERNAL_0c34e47a_4_k_cu_cadddba2_51814cute7productE,(_ZN39_INTERNAL_0c34e47a_4_k_cu_cadddba2_51814cuda3std3__45__cpo3endE - _ZN39_INTERNAL_0c34e47a_4_k_cu_cadddba2_51814cute7productE)
_ZN39_INTERNAL_0c34e47a_4_k_cu_cadddba2_51814cute7productE:
	.zero		1
	.type		_ZN39_INTERNAL_0c34e47a_4_k_cu_cadddba2_51814cuda3std3__45__cpo3endE,@object
	.size		_ZN39_INTERNAL_0c34e47a_4_k_cu_cadddba2_51814cuda3std3__45__cpo3endE,(_ZN39_INTERNAL_0c34e47a_4_k_cu_cadddba2_51814cuda3std3__419piecewise_constructE - _ZN39_INTERNAL_0c34e47a_4_k_cu_cadddba2_51814cuda3std3__45__cpo3endE)
_ZN39_INTERNAL_0c34e47a_4_k_cu_cadddba2_51814cuda3std3__45__cpo3endE:
	.zero		1
	.type		_ZN39_INTERNAL_0c34e47a_4_k_cu_cadddba2_51814cuda3std3__419piecewise_constructE,@object
	.size		_ZN39_INTERNAL_0c34e47a_4_k_cu_cadddba2_51814cuda3std3__419piecewise_constructE,(_ZN39_INTERNAL_0c34e47a_4_k_cu_cadddba2_51814cuda3std3__45__cpo4cendE - _ZN39_INTERNAL_0c34e47a_4_k_cu_cadddba2_51814cuda3std3__419piecewise_constructE)
_ZN39_INTERNAL_0c34e47a_4_k_cu_cadddba2_51814cuda3std3__419piecewise_constructE:
	.zero		1
	.type		_ZN39_INTERNAL_0c34e47a_4_k_cu_cadddba2_51814cuda3std3__45__cpo4cendE,@object
	.size		_ZN39_INTERNAL_0c34e47a_4_k_cu_cadddba2_51814cuda3std3__45__cpo4cendE,(_ZN39_INTERNAL_0c34e47a_4_k_cu_cadddba2_51814cuda3std6ranges3__45__cpo4swapE - _ZN39_INTERNAL_0c34e47a_4_k_cu_cadddba2_51814cuda3std3__45__cpo4cendE)
_ZN39_INTERNAL_0c34e47a_4_k_cu_cadddba2_51814cuda3std3__45__cpo4cendE:
	.zero		1
	.type		_ZN39_INTERNAL_0c34e47a_4_k_cu_cadddba2_51814cuda3std6ranges3__45__cpo4swapE,@object
	.size		_ZN39_INTERNAL_0c34e47a_4_k_cu_cadddba2_51814cuda3std6ranges3__45__cpo4swapE,(.L_8 - _ZN39_INTERNAL_0c34e47a_4_k_cu_cadddba2_51814cuda3std6ranges3__45__cpo4swapE)
_ZN39_INTERNAL_0c34e47a_4_k_cu_cadddba2_51814cuda3std6ranges3__45__cpo4swapE:
	.zero		1
.L_8:


//--------------------- .nv.constant0._ZN7cutlass13device_kernelINS_4gemm6kernel13GemmUniversalIN4cute5tupleIJiiiiEEENS1_10collective13CollectiveMmaINS1_34MainloopSm90TmaGmmaWarpSpecializedILi8ENS5_IJNS4_1CILi2EEENSA_ILi1EEESC_EEENS1_32KernelTmaWarpSpecializedPingpongEEENS5_IJNSA_ILi64EEENSA_ILi160EEESG_EEENS_6half_tENS5_IJlSC_lEEESJ_SK_NS4_8TiledMMAINS4_8MMA_AtomIJNS4_4SM904GMMA25MMA_64x32x16_F32F16F16_SSILNSO_5MajorE0ELSQ_0ELNSO_7ScaleInE1ELSR_1EEEEEENS4_6LayoutINS5_IJSC_SC_SC_EEENS5_IJNSA_ILi0EEESW_SW_EEEEENS5_IJNS4_10UnderscoreESZ_SZ_EEEEENS4_13SM90_TMA_LOADENS4_14ComposedLayoutINS4_7SwizzleILi3ELi4ELi3EEENS4_18smem_ptr_flag_bitsILi16EEENSU_INS5_IJNSA_ILi8EEESG_EEENS5_IJSG_SC_EEEEEEEvNS4_8identityENS4_23SM90_TMA_LOAD_MULTICASTES1C_vS1D_EENS_8epilogue10collective6detail29Sm90TmaWarpSpecializedAdapterINS1H_15DefaultEpilogueISJ_SK_SK_NS1G_6thread17LinearCombinationISJ_Li1EffLNS1L_9ScaleType4KindE0ELNS_15FloatRoundStyleE2ESJ_EENS1_15EpilogueDefaultEEEEEvvEEEEvNT_6ParamsE --------------------------
	.section	.nv.constant0._ZN7cutlass13device_kernelINS_4gemm6kernel13GemmUniversalIN4cute5tupleIJiiiiEEENS1_10collective13CollectiveMmaINS1_34MainloopSm90TmaGmmaWarpSpecializedILi8ENS5_IJNS4_1CILi2EEENSA_ILi1EEESC_EEENS1_32KernelTmaWarpSpecializedPingpongEEENS5_IJNSA_ILi64EEENSA_ILi160EEESG_EEENS_6half_tENS5_IJlSC_lEEESJ_SK_NS4_8TiledMMAINS4_8MMA_AtomIJNS4_4SM904GMMA25MMA_64x32x16_F32F16F16_SSILNSO_5MajorE0ELSQ_0ELNSO_7ScaleInE1ELSR_1EEEEEENS4_6LayoutINS5_IJSC_SC_SC_EEENS5_IJNSA_ILi0EEESW_SW_EEEEENS5_IJNS4_10UnderscoreESZ_SZ_EEEEENS4_13SM90_TMA_LOADENS4_14ComposedLayoutINS4_7SwizzleILi3ELi4ELi3EEENS4_18smem_ptr_flag_bitsILi16EEENSU_INS5_IJNSA_ILi8EEESG_EEENS5_IJSG_SC_EEEEEEEvNS4_8identityENS4_23SM90_TMA_LOAD_MULTICASTES1C_vS1D_EENS_8epilogue10collective6detail29Sm90TmaWarpSpecializedAdapterINS1H_15DefaultEpilogueISJ_SK_SK_NS1G_6thread17LinearCombinationISJ_Li1EffLNS1L_9ScaleType4KindE0ELNS_15FloatRoundStyleE2ESJ_EENS1_15EpilogueDefaultEEEEEvvEEEEvNT_6ParamsE,"a",@progbits
	.sectionflags	@""
	.align	4
.nv.constant0._ZN7cutlass13device_kernelINS_4gemm6kernel13GemmUniversalIN4cute5tupleIJiiiiEEENS1_10collective13CollectiveMmaINS1_34MainloopSm90TmaGmmaWarpSpecializedILi8ENS5_IJNS4_1CILi2EEENSA_ILi1EEESC_EEENS1_32KernelTmaWarpSpecializedPingpongEEENS5_IJNSA_ILi64EEENSA_ILi160EEESG_EEENS_6half_tENS5_IJlSC_lEEESJ_SK_NS4_8TiledMMAINS4_8MMA_AtomIJNS4_4SM904GMMA25MMA_64x32x16_F32F16F16_SSILNSO_5MajorE0ELSQ_0ELNSO_7ScaleInE1ELSR_1EEEEEENS4_6LayoutINS5_IJSC_SC_SC_EEENS5_IJNSA_ILi0EEESW_SW_EEEEENS5_IJNS4_10UnderscoreESZ_SZ_EEEEENS4_13SM90_TMA_LOADENS4_14ComposedLayoutINS4_7SwizzleILi3ELi4ELi3EEENS4_18smem_ptr_flag_bitsILi16EEENSU_INS5_IJNSA_ILi8EEESG_EEENS5_IJSG_SC_EEEEEEEvNS4_8identityENS4_23SM90_TMA_LOAD_MULTICASTES1C_vS1D_EENS_8epilogue10collective6detail29Sm90TmaWarpSpecializedAdapterINS1H_15DefaultEpilogueISJ_SK_SK_NS1G_6thread17LinearCombinationISJ_Li1EffLNS1L_9ScaleType4KindE0ELNS_15FloatRoundStyleE2ESJ_EENS1_15EpilogueDefaultEEEEEvvEEEEvNT_6ParamsE:
	.zero		1664


//--------------------- SYMBOLS --------------------------

	.type		.nv.reservedSmem.offset0,@object
	.size		.nv.reservedSmem.offset0,0x4
	.type		__assertfail,@function
